	.target	sm_100a

	.elftype	@"ET_EXEC"


//--------------------- .note.nv.tkinfo           --------------------------
	.section	.note.nv.tkinfo,"",@"SHT_NOTE"
	.sectionflags	@"SHF_NOTE_NV_TKINFO"
	.tkinfo
        /*0018*/ 	.word	0x00000002
        /*0030*/ 	.string	""
        /*0030*/ 	.string	"ptxas"
        /*0030*/ 	.string	"Cuda compilation tools, release 13.0, V13.0.88"
        /*0030*/ 	.string	"Build cuda_13.0.r13.0/compiler.36424714_0"
        /*0030*/ 	.string	"-arch sm_100a -m 64 "



//--------------------- .note.nv.cuinfo           --------------------------
	.section	.note.nv.cuinfo,"",@"SHT_NOTE"
	.sectionflags	@"SHF_NOTE_NV_CUINFO"
        /*0018*/ 	.short	0x0002
        /*001a*/ 	.short	0x0064
        /*001c*/ 	.short	0x0082
	.zero		2


//--------------------- .nv.info                  --------------------------
	.section	.nv.info,"",@"SHT_CUDA_INFO"
	.align	4


	//----- nvinfo : EIATTR_REGCOUNT
	.align		4
        /*0000*/ 	.byte	0x04, 0x2f
        /*0002*/ 	.short	(.L_19 - .L_18)
	.align		4
.L_18:
        /*0004*/ 	.word	index@(_ZN7cutlass13device_kernelINS_4gemm6kernel13GemmUniversalIN4cute5tupleIJiiiiEEENS1_10collective13CollectiveMmaINS1_35MainloopSm100TmaUmmaWarpSpecializedILi17ELi2ELi4ENS5_IJNS4_1CILi2EEENSA_ILi1EEESC_EEEEENS5_IJNSA_ILi64EEENSA_ILi128EEENSA_ILi32EEEEEENS_6half_tENS5_IJlSC_lEEESJ_SK_NS4_8TiledMMAINS4_8MMA_AtomIJNS4_20SM100_MMA_F16BF16_SSISJ_SJ_fLi64ELi128ELNS4_4UMMA5MajorE0ELSP_0ELNSO_7ScaleInE0ELSQ_0EEEEEENS4_6LayoutINS5_IJSC_SC_SC_EEENS5_IJNSA_ILi0EEESV_SV_EEEEENS5_IJNS4_10UnderscoreESY_SY_EEEEENS4_13SM90_TMA_LOADENS4_14ComposedLayoutINS4_7SwizzleILi2ELi4ELi3EEENS4_18smem_ptr_flag_bitsILi16EEENST_INS5_IJNSA_ILi8EEESH_EEENS5_IJSH_SC_EEEEEEEvNS4_8identityENS4_23SM90_TMA_LOAD_MULTICASTES1B_vS1C_EENS_8epilogue10collective18CollectiveEpilogueINS1F_23Sm100TmaWarpSpecializedILi4ELi2ELi16ELb1ELb0EEEJSI_NS5_IJNST_ISF_SC_EENST_ISH_SC_EEEEESJ_SK_SJ_SK_NS1F_6fusion15FusionCallbacksIS1J_NS1N_17LinearCombinationISJ_fSJ_fLNS_15FloatRoundStyleE2EEESI_S1M_JEEENS4_5SM1004TMEM4LOAD26SM100_TMEM_LOAD_16dp256b4xES11_S1B_NS4_17SM75_U32x4_LDSM_NENS4_14SM90_TMA_STOREES1B_NS4_17SM90_U32x4_STSM_NENS4_39AutoVectorizingCopyWithAssumedAlignmentILi128EEEEEEvvEEEEvNT_6ParamsE)
        /*0008*/ 	.word	0x00000044


	//----- nvinfo : EIATTR_FRAME_SIZE
	.align		4
.L_19:
        /*000c*/ 	.byte	0x04, 0x11
        /*000e*/ 	.short	(.L_21 - .L_20)
	.align		4
.L_20:
        /*0010*/ 	.word	index@($__internal_2_$__cuda_sm10x_tcgen05_guardrail_trap_unallocated_columns_being_dealloced)
        /*0014*/ 	.word	0x00000000


	//----- nvinfo : EIATTR_FRAME_SIZE
	.align		4
.L_21:
        /*0018*/ 	.byte	0x04, 0x11
        /*001a*/ 	.short	(.L_23 - .L_22)
	.align		4
.L_22:
        /*001c*/ 	.word	index@($__internal_1_$__cuda_sm10x_tcgen05_guardrail_trap_phase_invalid_during_alloc)
        /*0020*/ 	.word	0x00000000


	//----- nvinfo : EIATTR_FRAME_SIZE
	.align		4
.L_23:
        /*0024*/ 	.byte	0x04, 0x11
        /*0026*/ 	.short	(.L_25 - .L_24)
	.align		4
.L_24:
        /*0028*/ 	.word	index@($__internal_0_$__cuda_sm10x_tcgen05_guardrail_trap_col_being_dealloced_not_returned_by_alloc)
        /*002c*/ 	.word	0x00000000


	//----- nvinfo : EIATTR_FRAME_SIZE
	.align		4
.L_25:
        /*0030*/ 	.byte	0x04, 0x11
        /*0032*/ 	.short	(.L_27 - .L_26)
	.align		4
.L_26:
        /*0034*/ 	.word	index@(_ZN7cutlass13device_kernelINS_4gemm6kernel13GemmUniversalIN4cute5tupleIJiiiiEEENS1_10collective13CollectiveMmaINS1_35MainloopSm100TmaUmmaWarpSpecializedILi17ELi2ELi4ENS5_IJNS4_1CILi2EEENSA_ILi1EEESC_EEEEENS5_IJNSA_ILi64EEENSA_ILi128EEENSA_ILi32EEEEEENS_6half_tENS5_IJlSC_lEEESJ_SK_NS4_8TiledMMAINS4_8MMA_AtomIJNS4_20SM100_MMA_F16BF16_SSISJ_SJ_fLi64ELi128ELNS4_4UMMA5MajorE0ELSP_0ELNSO_7ScaleInE0ELSQ_0EEEEEENS4_6LayoutINS5_IJSC_SC_SC_EEENS5_IJNSA_ILi0EEESV_SV_EEEEENS5_IJNS4_10UnderscoreESY_SY_EEEEENS4_13SM90_TMA_LOADENS4_14ComposedLayoutINS4_7SwizzleILi2ELi4ELi3EEENS4_18smem_ptr_flag_bitsILi16EEENST_INS5_IJNSA_ILi8EEESH_EEENS5_IJSH_SC_EEEEEEEvNS4_8identityENS4_23SM90_TMA_LOAD_MULTICASTES1B_vS1C_EENS_8epilogue10collective18CollectiveEpilogueINS1F_23Sm100TmaWarpSpecializedILi4ELi2ELi16ELb1ELb0EEEJSI_NS5_IJNST_ISF_SC_EENST_ISH_SC_EEEEESJ_SK_SJ_SK_NS1F_6fusion15FusionCallbacksIS1J_NS1N_17LinearCombinationISJ_fSJ_fLNS_15FloatRoundStyleE2EEESI_S1M_JEEENS4_5SM1004TMEM4LOAD26SM100_TMEM_LOAD_16dp256b4xES11_S1B_NS4_17SM75_U32x4_LDSM_NENS4_14SM90_TMA_STOREES1B_NS4_17SM90_U32x4_STSM_NENS4_39AutoVectorizingCopyWithAssumedAlignmentILi128EEEEEEvvEEEEvNT_6ParamsE)
        /*0038*/ 	.word	0x00000000


	//----- nvinfo : EIATTR_MIN_STACK_SIZE
	.align		4
.L_27:
        /*003c*/ 	.byte	0x04, 0x12
        /*003e*/ 	.short	(.L_29 - .L_28)
	.align		4
.L_28:
        /*0040*/ 	.word	index@(_ZN7cutlass13device_kernelINS_4gemm6kernel13GemmUniversalIN4cute5tupleIJiiiiEEENS1_10collective13CollectiveMmaINS1_35MainloopSm100TmaUmmaWarpSpecializedILi17ELi2ELi4ENS5_IJNS4_1CILi2EEENSA_ILi1EEESC_EEEEENS5_IJNSA_ILi64EEENSA_ILi128EEENSA_ILi32EEEEEENS_6half_tENS5_IJlSC_lEEESJ_SK_NS4_8TiledMMAINS4_8MMA_AtomIJNS4_20SM100_MMA_F16BF16_SSISJ_SJ_fLi64ELi128ELNS4_4UMMA5MajorE0ELSP_0ELNSO_7ScaleInE0ELSQ_0EEEEEENS4_6LayoutINS5_IJSC_SC_SC_EEENS5_IJNSA_ILi0EEESV_SV_EEEEENS5_IJNS4_10UnderscoreESY_SY_EEEEENS4_13SM90_TMA_LOADENS4_14ComposedLayoutINS4_7SwizzleILi2ELi4ELi3EEENS4_18smem_ptr_flag_bitsILi16EEENST_INS5_IJNSA_ILi8EEESH_EEENS5_IJSH_SC_EEEEEEEvNS4_8identityENS4_23SM90_TMA_LOAD_MULTICASTES1B_vS1C_EENS_8epilogue10collective18CollectiveEpilogueINS1F_23Sm100TmaWarpSpecializedILi4ELi2ELi16ELb1ELb0EEEJSI_NS5_IJNST_ISF_SC_EENST_ISH_SC_EEEEESJ_SK_SJ_SK_NS1F_6fusion15FusionCallbacksIS1J_NS1N_17LinearCombinationISJ_fSJ_fLNS_15FloatRoundStyleE2EEESI_S1M_JEEENS4_5SM1004TMEM4LOAD26SM100_TMEM_LOAD_16dp256b4xES11_S1B_NS4_17SM75_U32x4_LDSM_NENS4_14SM90_TMA_STOREES1B_NS4_17SM90_U32x4_STSM_NENS4_39AutoVectorizingCopyWithAssumedAlignmentILi128EEEEEEvvEEEEvNT_6ParamsE)
        /*0044*/ 	.word	0x00000000
.L_29:


//--------------------- .nv.compat                --------------------------
	.section	.nv.compat,"",@"SHT_CUDA_COMPAT_INFO"
	.align	4
        /*0000*/ 	.byte	0x02, 0x09, 0x01, 0x00, 0x02, 0x02, 0x02, 0x00, 0x02, 0x05, 0x05, 0x00, 0x03, 0x07, 0x01, 0x01
        /*0010*/ 	.byte	0x02, 0x03, 0x01, 0x00, 0x02, 0x06, 0x01, 0x00, 0x04, 0x0b, 0x08, 0x00, 0x09, 0x00, 0x00, 0x00
        /*0020*/ 	.byte	0x00, 0x00, 0x00, 0x00


//--------------------- .nv.info._ZN7cutlass13device_kernelINS_4gemm6kernel13GemmUniversalIN4cute5tupleIJiiiiEEENS1_10collective13CollectiveMmaINS1_35MainloopSm100TmaUmmaWarpSpecializedILi17ELi2ELi4ENS5_IJNS4_1CILi2EEENSA_ILi1EEESC_EEEEENS5_IJNSA_ILi64EEENSA_ILi128EEENSA_ILi32EEEEEENS_6half_tENS5_IJlSC_lEEESJ_SK_NS4_8TiledMMAINS4_8MMA_AtomIJNS4_20SM100_MMA_F16BF16_SSISJ_SJ_fLi64ELi128ELNS4_4UMMA5MajorE0ELSP_0ELNSO_7ScaleInE0ELSQ_0EEEEEENS4_6LayoutINS5_IJSC_SC_SC_EEENS5_IJNSA_ILi0EEESV_SV_EEEEENS5_IJNS4_10UnderscoreESY_SY_EEEEENS4_13SM90_TMA_LOADENS4_14ComposedLayoutINS4_7SwizzleILi2ELi4ELi3EEENS4_18smem_ptr_flag_bitsILi16EEENST_INS5_IJNSA_ILi8EEESH_EEENS5_IJSH_SC_EEEEEEEvNS4_8identityENS4_23SM90_TMA_LOAD_MULTICASTES1B_vS1C_EENS_8epilogue10collective18CollectiveEpilogueINS1F_23Sm100TmaWarpSpecializedILi4ELi2ELi16ELb1ELb0EEEJSI_NS5_IJNST_ISF_SC_EENST_ISH_SC_EEEEESJ_SK_SJ_SK_NS1F_6fusion15FusionCallbacksIS1J_NS1N_17LinearCombinationISJ_fSJ_fLNS_15FloatRoundStyleE2EEESI_S1M_JEEENS4_5SM1004TMEM4LOAD26SM100_TMEM_LOAD_16dp256b4xES11_S1B_NS4_17SM75_U32x4_LDSM_NENS4_14SM90_TMA_STOREES1B_NS4_17SM90_U32x4_STSM_NENS4_39AutoVectorizingCopyWithAssumedAlignmentILi128EEEEEEvvEEEEvNT_6ParamsE --------------------------
	.section	.nv.info._ZN7cutlass13device_kernelINS_4gemm6kernel13GemmUniversalIN4cute5tupleIJiiiiEEENS1_10collective13CollectiveMmaINS1_35MainloopSm100TmaUmmaWarpSpecializedILi17ELi2ELi4ENS5_IJNS4_1CILi2EEENSA_ILi1EEESC_EEEEENS5_IJNSA_ILi64EEENSA_ILi128EEENSA_ILi32EEEEEENS_6half_tENS5_IJlSC_lEEESJ_SK_NS4_8TiledMMAINS4_8MMA_AtomIJNS4_20SM100_MMA_F16BF16_SSISJ_SJ_fLi64ELi128ELNS4_4UMMA5MajorE0ELSP_0ELNSO_7ScaleInE0ELSQ_0EEEEEENS4_6LayoutINS5_IJSC_SC_SC_EEENS5_IJNSA_ILi0EEESV_SV_EEEEENS5_IJNS4_10UnderscoreESY_SY_EEEEENS4_13SM90_TMA_LOADENS4_14ComposedLayoutINS4_7SwizzleILi2ELi4ELi3EEENS4_18smem_ptr_flag_bitsILi16EEENST_INS5_IJNSA_ILi8EEESH_EEENS5_IJSH_SC_EEEEEEEvNS4_8identityENS4_23SM90_TMA_LOAD_MULTICASTES1B_vS1C_EENS_8epilogue10collective18CollectiveEpilogueINS1F_23Sm100TmaWarpSpecializedILi4ELi2ELi16ELb1ELb0EEEJSI_NS5_IJNST_ISF_SC_EENST_ISH_SC_EEEEESJ_SK_SJ_SK_NS1F_6fusion15FusionCallbacksIS1J_NS1N_17LinearCombinationISJ_fSJ_fLNS_15FloatRoundStyleE2EEESI_S1M_JEEENS4_5SM1004TMEM4LOAD26SM100_TMEM_LOAD_16dp256b4xES11_S1B_NS4_17SM75_U32x4_LDSM_NENS4_14SM90_TMA_STOREES1B_NS4_17SM90_U32x4_STSM_NENS4_39AutoVectorizingCopyWithAssumedAlignmentILi128EEEEEEvvEEEEvNT_6ParamsE,"",@"SHT_CUDA_INFO"
	.sectionflags	@""
	.align	4


	//----- nvinfo : EIATTR_CUDA_API_VERSION
	.align		4
        /*0000*/ 	.byte	0x04, 0x37
        /*0002*/ 	.short	(.L_31 - .L_30)
.L_30:
        /*0004*/ 	.word	0x00000082


	//----- nvinfo : EIATTR_KPARAM_INFO
	.align		4
.L_31:
        /*0008*/ 	.byte	0x04, 0x17
        /*000a*/ 	.short	(.L_33 - .L_32)
.L_32:
        /*000c*/ 	.word	0x00000000
        /*0010*/ 	.short	0x0000
        /*0012*/ 	.short	0x0000
        /*0014*/ 	.byte	0x00, 0xf0, 0x01, 0x20


	//----- nvinfo : EIATTR_AT_ENTRY_FRAGMENTS
	.align		4
.L_33:
        /*0018*/ 	.byte	0x04, 0x4f
        /*001a*/ 	.short	(.L_35 - .L_34)


	//   ....[0]....
.L_34:
        /*001c*/ 	.word	0x00000006


	//----- nvinfo : EIATTR_RESERVED_SMEM_USED
	.align		4
.L_35:
        /*0020*/ 	.byte	0x01, 0x41
	.zero		2


	//----- nvinfo : EIATTR_SPARSE_MMA_MASK
	.align		4
        /*0024*/ 	.byte	0x03, 0x50
        /*0026*/ 	.short	0x0000


	//----- nvinfo : EIATTR_TCGEN05_1CTA_USED
	.align		4
        /*0028*/ 	.byte	0x01, 0x51
	.zero		2


	//----- nvinfo : EIATTR_MAXREG_COUNT
	.align		4
        /*002c*/ 	.byte	0x03, 0x1b
        /*002e*/ 	.short	0x00ff


	//----- nvinfo : EIATTR_NUM_BARRIERS
	.align		4
        /*0030*/ 	.byte	0x02, 0x4c
        /*0032*/ 	.byte	0x07
	.zero		1


	//----- nvinfo : EIATTR_EXTERNS
	.align		4
        /*0034*/ 	.byte	0x04, 0x0f
        /*0036*/ 	.short	(.L_37 - .L_36)


	//   ....[0]....
	.align		4
.L_36:
        /*0038*/ 	.word	index@(__assertfail)


	//----- nvinfo : EIATTR_MERCURY_ISA_VERSION
	.align		4
.L_37:
        /*003c*/ 	.byte	0x03, 0x5f
        /*003e*/ 	.short	0x0101


	//----- nvinfo : EIATTR_INT_WARP_WIDE_INSTR_OFFSETS
	.align		4
        /*0040*/ 	.byte	0x04, 0x31
        /*0042*/ 	.short	(.L_39 - .L_38)


	//   ....[0]....
.L_38:
        /*0044*/ 	.word	0x00004520


	//   ....[1]....
        /*0048*/ 	.word	0x00004550


	//   ....[2]....
        /*004c*/ 	.word	0x00004570


	//   ....[3]....
        /*0050*/ 	.word	0x00005180


	//   ....[4]....
        /*0054*/ 	.word	0x000051e0


	//   ....[5]....
        /*0058*/ 	.word	0x000052c0


	//   ....[6]....
        /*005c*/ 	.word	0x00005340


	//   ....[7]....
        /*0060*/ 	.word	0x00005430


	//   ....[8]....
        /*0064*/ 	.word	0x000054c0


	//   ....[9]....
        /*0068*/ 	.word	0x000055b0


	//   ....[10]....
        /*006c*/ 	.word	0x00005660


	//----- nvinfo : EIATTR_COOP_GROUP_MASK_REGIDS
	.align		4
.L_39:
        /*0070*/ 	.byte	0x04, 0x29
        /*0072*/ 	.short	(.L_41 - .L_40)


	//   ....[0]....
.L_40:
        /*0074*/ 	.word	0xffffffff


	//   ....[1]....
        /*0078*/ 	.word	0xffffffff


	//   ....[2]....
        /*007c*/ 	.word	0xffffffff


	//   ....[3]....
        /*0080*/ 	.word	0xffffffff


	//   ....[4]....
        /*0084*/ 	.word	0xffffffff


	//   ....[5]....
        /*0088*/ 	.word	0xffffffff


	//   ....[6]....
        /*008c*/ 	.word	0xffffffff


	//   ....[7]....
        /*0090*/ 	.word	0xffffffff


	//   ....[8]....
        /*0094*/ 	.word	0xffffffff


	//   ....[9]....
        /*0098*/ 	.word	0xffffffff


	//   ....[10]....
        /*009c*/ 	.word	0xffffffff


	//   ....[11]....
        /*00a0*/ 	.word	0xffffffff


	//   ....[12]....
        /*00a4*/ 	.word	0xffffffff


	//   ....[13]....
        /*00a8*/ 	.word	0xffffffff


	//----- nvinfo : EIATTR_COOP_GROUP_INSTR_OFFSETS
	.align		4
.L_41:
        /*00ac*/ 	.byte	0x04, 0x28
        /*00ae*/ 	.short	(.L_43 - .L_42)


	//   ....[0]....
.L_42:
        /*00b0*/ 	.word	0x00000080


	//   ....[1]....
        /*00b4*/ 	.word	0x000004f0


	//   ....[2]....
        /*00b8*/ 	.word	0x00000850


	//   ....[3]....
        /*00bc*/ 	.word	0x000009f0


	//   ....[4]....
        /*00c0*/ 	.word	0x00000af0


	//   ....[5]....
        /*00c4*/ 	.word	0x00000c60


	//   ....[6]....
        /*00c8*/ 	.word	0x00000e00


	//   ....[7]....
        /*00cc*/ 	.word	0x00000fc0


	//   ....[8]....
        /*00d0*/ 	.word	0x000021b0


	//   ....[9]....
        /*00d4*/ 	.word	0x000037f0


	//   ....[10]....
        /*00d8*/ 	.word	0x00003a00


	//   ....[11]....
        /*00dc*/ 	.word	0x00003a30


	//   ....[12]....
        /*00e0*/ 	.word	0x00004400


	//   ....[13]....
        /*00e4*/ 	.word	0x00004630


	//----- nvinfo : EIATTR_VRC_CTA_INIT_COUNT
	.align		4
.L_43:
        /*00e8*/ 	.byte	0x02, 0x4a
        /*00ea*/ 	.byte	0x80
	.zero		1


	//----- nvinfo : EIATTR_SYSCALL_OFFSETS
	.align		4
        /*00ec*/ 	.byte	0x04, 0x46
        /*00ee*/ 	.short	(.L_45 - .L_44)


	//   ....[0]....
.L_44:
        /*00f0*/ 	.word	0x000062f0


	//   ....[1]....
        /*00f4*/ 	.word	0x000063e0


	//   ....[2]....
        /*00f8*/ 	.word	0x00006b70


	//   ....[3]....
        /*00fc*/ 	.word	0x00007420


	//   ....[4]....
        /*0100*/ 	.word	0x00007cb0


	//   ....[5]....
        /*0104*/ 	.word	0x00008530


	//----- nvinfo : EIATTR_MBARRIER_INSTR_OFFSETS
	.align		4
.L_45:
        /*0108*/ 	.byte	0x04, 0x39
        /*010a*/ 	.short	(.L_47 - .L_46)


	//   ....[0]....
.L_46:
        /*010c*/ 	.word	0x00000610
        /*0110*/ 	.word	0x000000ff
        /*0114*/ 	.word	0x00000000
        /*0118*/ 	.short	0x0100
        /*011a*/ 	.byte	0x04
	.zero		1


	//   ....[1]....
        /*011c*/ 	.word	0x00000620
        /*0120*/ 	.word	0x000000ff
        /*0124*/ 	.word	0x00000088
        /*0128*/ 	.short	0x0100
        /*012a*/ 	.byte	0x04
	.zero		1


	//   ....[2]....
        /*012c*/ 	.word	0x00000630
        /*0130*/ 	.word	0x000000ff
        /*0134*/ 	.word	0x00000008
        /*0138*/ 	.short	0x0100
        /*013a*/ 	.byte	0x04
	.zero		1


	//   ....[3]....
        /*013c*/ 	.word	0x00000640
        /*0140*/ 	.word	0x000000ff
        /*0144*/ 	.word	0x00000090
        /*0148*/ 	.short	0x0100
        /*014a*/ 	.byte	0x04
	.zero		1


	//   ....[4]....
        /*014c*/ 	.word	0x00000650
        /*0150*/ 	.word	0x000000ff
        /*0154*/ 	.word	0x00000010
        /*0158*/ 	.short	0x0100
        /*015a*/ 	.byte	0x04
	.zero		1


	//   ....[5]....
        /*015c*/ 	.word	0x00000660
        /*0160*/ 	.word	0x000000ff
        /*0164*/ 	.word	0x00000098
        /*0168*/ 	.short	0x0100
        /*016a*/ 	.byte	0x04
	.zero		1


	//   ....[6]....
        /*016c*/ 	.word	0x00000670
        /*0170*/ 	.word	0x000000ff
        /*0174*/ 	.word	0x00000018
        /*0178*/ 	.short	0x0100
        /*017a*/ 	.byte	0x04
	.zero		1


	//   ....[7]....
        /*017c*/ 	.word	0x00000680
        /*0180*/ 	.word	0x000000ff
        /*0184*/ 	.word	0x000000a0
        /*0188*/ 	.short	0x0100
        /*018a*/ 	.byte	0x04
	.zero		1


	//   ....[8]....
        /*018c*/ 	.word	0x00000690
        /*0190*/ 	.word	0x000000ff
        /*0194*/ 	.word	0x00000020
        /*0198*/ 	.short	0x0100
        /*019a*/ 	.byte	0x04
	.zero		1


	//   ....[9]....
        /*019c*/ 	.word	0x000006a0
        /*01a0*/ 	.word	0x000000ff
        /*01a4*/ 	.word	0x000000a8
        /*01a8*/ 	.short	0x0100
        /*01aa*/ 	.byte	0x04
	.zero		1


	//   ....[10]....
        /*01ac*/ 	.word	0x000006b0
        /*01b0*/ 	.word	0x000000ff
        /*01b4*/ 	.word	0x00000028
        /*01b8*/ 	.short	0x0100
        /*01ba*/ 	.byte	0x04
	.zero		1


	//   ....[11]....
        /*01bc*/ 	.word	0x000006c0
        /*01c0*/ 	.word	0x000000ff
        /*01c4*/ 	.word	0x000000b0
        /*01c8*/ 	.short	0x0100
        /*01ca*/ 	.byte	0x04
	.zero		1


	//   ....[12]....
        /*01cc*/ 	.word	0x000006d0
        /*01d0*/ 	.word	0x000000ff
        /*01d4*/ 	.word	0x00000030
        /*01d8*/ 	.short	0x0100
        /*01da*/ 	.byte	0x04
	.zero		1


	//   ....[13]....
        /*01dc*/ 	.word	0x000006e0
        /*01e0*/ 	.word	0x000000ff
        /*01e4*/ 	.word	0x000000b8
        /*01e8*/ 	.short	0x0100
        /*01ea*/ 	.byte	0x04
	.zero		1


	//   ....[14]....
        /*01ec*/ 	.word	0x000006f0
        /*01f0*/ 	.word	0x000000ff
        /*01f4*/ 	.word	0x00000038
        /*01f8*/ 	.short	0x0100
        /*01fa*/ 	.byte	0x04
	.zero		1


	//   ....[15]....
        /*01fc*/ 	.word	0x00000700
        /*0200*/ 	.word	0x000000ff
        /*0204*/ 	.word	0x000000c0
        /*0208*/ 	.short	0x0100
        /*020a*/ 	.byte	0x04
	.zero		1


	//   ....[16]....
        /*020c*/ 	.word	0x00000710
        /*0210*/ 	.word	0x000000ff
        /*0214*/ 	.word	0x00000040
        /*0218*/ 	.short	0x0100
        /*021a*/ 	.byte	0x04
	.zero		1


	//   ....[17]....
        /*021c*/ 	.word	0x00000720
        /*0220*/ 	.word	0x000000ff
        /*0224*/ 	.word	0x000000c8
        /*0228*/ 	.short	0x0100
        /*022a*/ 	.byte	0x04
	.zero		1


	//   ....[18]....
        /*022c*/ 	.word	0x00000730
        /*0230*/ 	.word	0x000000ff
        /*0234*/ 	.word	0x00000048
        /*0238*/ 	.short	0x0100
        /*023a*/ 	.byte	0x04
	.zero		1


	//   ....[19]....
        /*023c*/ 	.word	0x00000740
        /*0240*/ 	.word	0x000000ff
        /*0244*/ 	.word	0x000000d0
        /*0248*/ 	.short	0x0100
        /*024a*/ 	.byte	0x04
	.zero		1


	//   ....[20]....
        /*024c*/ 	.word	0x00000750
        /*0250*/ 	.word	0x000000ff
        /*0254*/ 	.word	0x00000050
        /*0258*/ 	.short	0x0100
        /*025a*/ 	.byte	0x04
	.zero		1


	//   ....[21]....
        /*025c*/ 	.word	0x00000760
        /*0260*/ 	.word	0x000000ff
        /*0264*/ 	.word	0x000000d8
        /*0268*/ 	.short	0x0100
        /*026a*/ 	.byte	0x04
	.zero		1


	//   ....[22]....
        /*026c*/ 	.word	0x00000770
        /*0270*/ 	.word	0x000000ff
        /*0274*/ 	.word	0x00000058
        /*0278*/ 	.short	0x0100
        /*027a*/ 	.byte	0x04
	.zero		1


	//   ....[23]....
        /*027c*/ 	.word	0x00000780
        /*0280*/ 	.word	0x000000ff
        /*0284*/ 	.word	0x000000e0
        /*0288*/ 	.short	0x0100
        /*028a*/ 	.byte	0x04
	.zero		1


	//   ....[24]....
        /*028c*/ 	.word	0x00000790
        /*0290*/ 	.word	0x000000ff
        /*0294*/ 	.word	0x00000060
        /*0298*/ 	.short	0x0100
        /*029a*/ 	.byte	0x04
	.zero		1


	//   ....[25]....
        /*029c*/ 	.word	0x000007a0
        /*02a0*/ 	.word	0x000000ff
        /*02a4*/ 	.word	0x000000e8
        /*02a8*/ 	.short	0x0100
        /*02aa*/ 	.byte	0x04
	.zero		1


	//   ....[26]....
        /*02ac*/ 	.word	0x000007b0
        /*02b0*/ 	.word	0x000000ff
        /*02b4*/ 	.word	0x00000068
        /*02b8*/ 	.short	0x0100
        /*02ba*/ 	.byte	0x04
	.zero		1


	//   ....[27]....
        /*02bc*/ 	.word	0x000007c0
        /*02c0*/ 	.word	0x000000ff
        /*02c4*/ 	.word	0x000000f0
        /*02c8*/ 	.short	0x0100
        /*02ca*/ 	.byte	0x04
	.zero		1


	//   ....[28]....
        /*02cc*/ 	.word	0x000007d0
        /*02d0*/ 	.word	0x000000ff
        /*02d4*/ 	.word	0x00000070
        /*02d8*/ 	.short	0x0100
        /*02da*/ 	.byte	0x04
	.zero		1


	//   ....[29]....
        /*02dc*/ 	.word	0x000007e0
        /*02e0*/ 	.word	0x000000ff
        /*02e4*/ 	.word	0x000000f8
        /*02e8*/ 	.short	0x0100
        /*02ea*/ 	.byte	0x04
	.zero		1


	//   ....[30]....
        /*02ec*/ 	.word	0x000007f0
        /*02f0*/ 	.word	0x000000ff
        /*02f4*/ 	.word	0x00000078
        /*02f8*/ 	.short	0x0100
        /*02fa*/ 	.byte	0x04
	.zero		1


	//   ....[31]....
        /*02fc*/ 	.word	0x00000800
        /*0300*/ 	.word	0x000000ff
        /*0304*/ 	.word	0x00000100
        /*0308*/ 	.short	0x0100
        /*030a*/ 	.byte	0x04
	.zero		1


	//   ....[32]....
        /*030c*/ 	.word	0x00000810
        /*0310*/ 	.word	0x000000ff
        /*0314*/ 	.word	0x00000080
        /*0318*/ 	.short	0x0100
        /*031a*/ 	.byte	0x04
	.zero		1


	//   ....[33]....
        /*031c*/ 	.word	0x00000820
        /*0320*/ 	.word	0x000000ff
        /*0324*/ 	.word	0x00000108
        /*0328*/ 	.short	0x0100
        /*032a*/ 	.byte	0x04
	.zero		1


	//   ....[34]....
        /*032c*/ 	.word	0x00000960
        /*0330*/ 	.word	0x000000ff
        /*0334*/ 	.word	0x00000110
        /*0338*/ 	.short	0x0100
        /*033a*/ 	.byte	0x04
	.zero		1


	//   ....[35]....
        /*033c*/ 	.word	0x00000970
        /*0340*/ 	.word	0x000000ff
        /*0344*/ 	.word	0x00000130
        /*0348*/ 	.short	0x0100
        /*034a*/ 	.byte	0x04
	.zero		1


	//   ....[36]....
        /*034c*/ 	.word	0x00000980
        /*0350*/ 	.word	0x000000ff
        /*0354*/ 	.word	0x00000118
        /*0358*/ 	.short	0x0100
        /*035a*/ 	.byte	0x04
	.zero		1


	//   ....[37]....
        /*035c*/ 	.word	0x00000990
        /*0360*/ 	.word	0x000000ff
        /*0364*/ 	.word	0x00000138
        /*0368*/ 	.short	0x0100
        /*036a*/ 	.byte	0x04
	.zero		1


	//   ....[38]....
        /*036c*/ 	.word	0x000009a0
        /*0370*/ 	.word	0x000000ff
        /*0374*/ 	.word	0x00000120
        /*0378*/ 	.short	0x0100
        /*037a*/ 	.byte	0x04
	.zero		1


	//   ....[39]....
        /*037c*/ 	.word	0x000009b0
        /*0380*/ 	.word	0x000000ff
        /*0384*/ 	.word	0x00000140
        /*0388*/ 	.short	0x0100
        /*038a*/ 	.byte	0x04
	.zero		1


	//   ....[40]....
        /*038c*/ 	.word	0x000009c0
        /*0390*/ 	.word	0x000000ff
        /*0394*/ 	.word	0x00000128
        /*0398*/ 	.short	0x0100
        /*039a*/ 	.byte	0x04
	.zero		1


	//   ....[41]....
        /*039c*/ 	.word	0x000009d0
        /*03a0*/ 	.word	0x000000ff
        /*03a4*/ 	.word	0x00000148
        /*03a8*/ 	.short	0x0100
        /*03aa*/ 	.byte	0x04
	.zero		1


	//   ....[42]....
        /*03ac*/ 	.word	0x00000ac0
        /*03b0*/ 	.word	0x000000ff
        /*03b4*/ 	.word	0x00000150
        /*03b8*/ 	.short	0x0100
        /*03ba*/ 	.byte	0x06
	.zero		1


	//   ....[43]....
        /*03bc*/ 	.word	0x00000ad0
        /*03c0*/ 	.word	0x000000ff
        /*03c4*/ 	.word	0x00000158
        /*03c8*/ 	.short	0x0100
        /*03ca*/ 	.byte	0x06
	.zero		1


	//   ....[44]....
        /*03cc*/ 	.word	0x00000c10
        /*03d0*/ 	.word	0x000000ff
        /*03d4*/ 	.word	0x00000160
        /*03d8*/ 	.short	0x0100
        /*03da*/ 	.byte	0x06
	.zero		1


	//   ....[45]....
        /*03dc*/ 	.word	0x00000c20
        /*03e0*/ 	.word	0x000000ff
        /*03e4*/ 	.word	0x00000170
        /*03e8*/ 	.short	0x0100
        /*03ea*/ 	.byte	0x06
	.zero		1


	//   ....[46]....
        /*03ec*/ 	.word	0x00000c30
        /*03f0*/ 	.word	0x000000ff
        /*03f4*/ 	.word	0x00000168
        /*03f8*/ 	.short	0x0100
        /*03fa*/ 	.byte	0x06
	.zero		1


	//   ....[47]....
        /*03fc*/ 	.word	0x00000c40
        /*0400*/ 	.word	0x000000ff
        /*0404*/ 	.word	0x00000178
        /*0408*/ 	.short	0x0100
        /*040a*/ 	.byte	0x06
	.zero		1


	//   ....[48]....
        /*040c*/ 	.word	0x00000d70
        /*0410*/ 	.word	0x000000ff
        /*0414*/ 	.word	0x00000180
        /*0418*/ 	.short	0x0100
        /*041a*/ 	.byte	0x04
	.zero		1


	//   ....[49]....
        /*041c*/ 	.word	0x00000d80
        /*0420*/ 	.word	0x000000ff
        /*0424*/ 	.word	0x000001a0
        /*0428*/ 	.short	0x0100
        /*042a*/ 	.byte	0x04
	.zero		1


	//   ....[50]....
        /*042c*/ 	.word	0x00000d90
        /*0430*/ 	.word	0x000000ff
        /*0434*/ 	.word	0x00000188
        /*0438*/ 	.short	0x0100
        /*043a*/ 	.byte	0x04
	.zero		1


	//   ....[51]....
        /*043c*/ 	.word	0x00000da0
        /*0440*/ 	.word	0x000000ff
        /*0444*/ 	.word	0x000001a8
        /*0448*/ 	.short	0x0100
        /*044a*/ 	.byte	0x04
	.zero		1


	//   ....[52]....
        /*044c*/ 	.word	0x00000db0
        /*0450*/ 	.word	0x000000ff
        /*0454*/ 	.word	0x00000190
        /*0458*/ 	.short	0x0100
        /*045a*/ 	.byte	0x04
	.zero		1


	//   ....[53]....
        /*045c*/ 	.word	0x00000dc0
        /*0460*/ 	.word	0x000000ff
        /*0464*/ 	.word	0x000001b0
        /*0468*/ 	.short	0x0100
        /*046a*/ 	.byte	0x04
	.zero		1


	//   ....[54]....
        /*046c*/ 	.word	0x00000dd0
        /*0470*/ 	.word	0x000000ff
        /*0474*/ 	.word	0x00000198
        /*0478*/ 	.short	0x0100
        /*047a*/ 	.byte	0x04
	.zero		1


	//   ....[55]....
        /*047c*/ 	.word	0x00000de0
        /*0480*/ 	.word	0x000000ff
        /*0484*/ 	.word	0x000001b8
        /*0488*/ 	.short	0x0100
        /*048a*/ 	.byte	0x04
	.zero		1


	//   ....[56]....
        /*048c*/ 	.word	0x00000ed0
        /*0490*/ 	.word	0x000000ff
        /*0494*/ 	.word	0x000001c0
        /*0498*/ 	.short	0x0100
        /*049a*/ 	.byte	0x04
	.zero		1


	//   ....[57]....
        /*049c*/ 	.word	0x00000ee0
        /*04a0*/ 	.word	0x000000ff
        /*04a4*/ 	.word	0x000001d0
        /*04a8*/ 	.short	0x0100
        /*04aa*/ 	.byte	0x04
	.zero		1


	//   ....[58]....
        /*04ac*/ 	.word	0x00000ef0
        /*04b0*/ 	.word	0x000000ff
        /*04b4*/ 	.word	0x000001c8
        /*04b8*/ 	.short	0x0100
        /*04ba*/ 	.byte	0x04
	.zero		1


	//   ....[59]....
        /*04bc*/ 	.word	0x00000f00
        /*04c0*/ 	.word	0x000000ff
        /*04c4*/ 	.word	0x000001d8
        /*04c8*/ 	.short	0x0100
        /*04ca*/ 	.byte	0x04
	.zero		1


	//   ....[60]....
        /*04cc*/ 	.word	0x00001a70
        /*04d0*/ 	.word	0x00000000
        /*04d4*/ 	.word	0x000001d0
        /*04d8*/ 	.short	0x010a
        /*04da*/ 	.byte	0xff
	.zero		1


	//   ....[61]....
        /*04dc*/ 	.word	0x00001aa0
        /*04e0*/ 	.word	0x00000000
        /*04e4*/ 	.word	0x000001c0
        /*04e8*/ 	.short	0x0101
        /*04ea*/ 	.byte	0xff
	.zero		1


	//   ....[62]....
        /*04ec*/ 	.word	0x00001b50
        /*04f0*/ 	.word	0x000000ff
        /*04f4*/ 	.word	0x00000088
        /*04f8*/ 	.short	0x010a
        /*04fa*/ 	.byte	0x04
	.zero		1


	//   ....[63]....
        /*04fc*/ 	.word	0x00001bd0
        /*0500*/ 	.word	0x000000ff
        /*0504*/ 	.word	0x00000088
        /*0508*/ 	.short	0x010a
        /*050a*/ 	.byte	0x21
	.zero		1


	//   ....[64]....
        /*050c*/ 	.word	0x00001d60
        /*0510*/ 	.word	0x000000ff
        /*0514*/ 	.word	0x00000088
        /*0518*/ 	.short	0x010a
        /*051a*/ 	.byte	0x06
	.zero		1


	//   ....[65]....
        /*051c*/ 	.word	0x00001e70
        /*0520*/ 	.word	0x000000ff
        /*0524*/ 	.word	0x00000158
        /*0528*/ 	.short	0x0101
        /*052a*/ 	.byte	0x0d
	.zero		1


	//   ....[66]....
        /*052c*/ 	.word	0x00001e90
        /*0530*/ 	.word	0x000000ff
        /*0534*/ 	.word	0x00000088
        /*0538*/ 	.short	0x010a
        /*053a*/ 	.byte	0x04
	.zero		1


	//   ....[67]....
        /*053c*/ 	.word	0x00001f10
        /*0540*/ 	.word	0x000000ff
        /*0544*/ 	.word	0x00000088
        /*0548*/ 	.short	0x010a
        /*054a*/ 	.byte	0x09
	.zero		1


	//   ....[68]....
        /*054c*/ 	.word	0x000020b0
        /*0550*/ 	.word	0x000000ff
        /*0554*/ 	.word	0x00000088
        /*0558*/ 	.short	0x010a
        /*055a*/ 	.byte	0x07
	.zero		1


	//   ....[69]....
        /*055c*/ 	.word	0x000021e0
        /*0560*/ 	.word	0x00000003
        /*0564*/ 	.word	0x00000160
        /*0568*/ 	.short	0x010a
        /*056a*/ 	.byte	0xff
	.zero		1


	//   ....[70]....
        /*056c*/ 	.word	0x00002330
        /*0570*/ 	.word	0x00000000
        /*0574*/ 	.word	0x00000000
        /*0578*/ 	.short	0x0101
        /*057a*/ 	.byte	0xff
	.zero		1


	//   ....[71]....
        /*057c*/ 	.word	0x000028f0
        /*0580*/ 	.word	0x000000ff
        /*0584*/ 	.word	0x00000000
        /*0588*/ 	.short	0x010a
        /*058a*/ 	.byte	0x04
	.zero		1


	//   ....[72]....
        /*058c*/ 	.word	0x00002980
        /*0590*/ 	.word	0x000000ff
        /*0594*/ 	.word	0x00000000
        /*0598*/ 	.short	0x010a
        /*059a*/ 	.byte	0x05
	.zero		1


	//   ....[73]....
        /*059c*/ 	.word	0x00002a10
        /*05a0*/ 	.word	0x000000ff
        /*05a4*/ 	.word	0x00000000
        /*05a8*/ 	.short	0x010a
        /*05aa*/ 	.byte	0x05
	.zero		1


	//   ....[74]....
        /*05ac*/ 	.word	0x00002aa0
        /*05b0*/ 	.word	0x000000ff
        /*05b4*/ 	.word	0x00000000
        /*05b8*/ 	.short	0x010a
        /*05ba*/ 	.byte	0x05
	.zero		1


	//   ....[75]....
        /*05bc*/ 	.word	0x00002b30
        /*05c0*/ 	.word	0x000000ff
        /*05c4*/ 	.word	0x00000000
        /*05c8*/ 	.short	0x010a
        /*05ca*/ 	.byte	0x05
	.zero		1


	//   ....[76]....
        /*05cc*/ 	.word	0x00002bc0
        /*05d0*/ 	.word	0x000000ff
        /*05d4*/ 	.word	0x00000000
        /*05d8*/ 	.short	0x010a
        /*05da*/ 	.byte	0x05
	.zero		1


	//   ....[77]....
        /*05dc*/ 	.word	0x00002c50
        /*05e0*/ 	.word	0x000000ff
        /*05e4*/ 	.word	0x00000000
        /*05e8*/ 	.short	0x010a
        /*05ea*/ 	.byte	0x05
	.zero		1


	//   ....[78]....
        /*05ec*/ 	.word	0x00002ce0
        /*05f0*/ 	.word	0x000000ff
        /*05f4*/ 	.word	0x00000000
        /*05f8*/ 	.short	0x010a
        /*05fa*/ 	.byte	0x05
	.zero		1


	//   ....[79]....
        /*05fc*/ 	.word	0x00002d70
        /*0600*/ 	.word	0x000000ff
        /*0604*/ 	.word	0x00000000
        /*0608*/ 	.short	0x010a
        /*060a*/ 	.byte	0x05
	.zero		1


	//   ....[80]....
        /*060c*/ 	.word	0x00002e00
        /*0610*/ 	.word	0x000000ff
        /*0614*/ 	.word	0x00000000
        /*0618*/ 	.short	0x010a
        /*061a*/ 	.byte	0x05
	.zero		1


	//   ....[81]....
        /*061c*/ 	.word	0x00002e90
        /*0620*/ 	.word	0x000000ff
        /*0624*/ 	.word	0x00000000
        /*0628*/ 	.short	0x010a
        /*062a*/ 	.byte	0x05
	.zero		1


	//   ....[82]....
        /*062c*/ 	.word	0x00002f20
        /*0630*/ 	.word	0x000000ff
        /*0634*/ 	.word	0x00000000
        /*0638*/ 	.short	0x010a
        /*063a*/ 	.byte	0x05
	.zero		1


	//   ....[83]....
        /*063c*/ 	.word	0x00002fb0
        /*0640*/ 	.word	0x000000ff
        /*0644*/ 	.word	0x00000000
        /*0648*/ 	.short	0x010a
        /*064a*/ 	.byte	0x05
	.zero		1


	//   ....[84]....
        /*064c*/ 	.word	0x00003040
        /*0650*/ 	.word	0x000000ff
        /*0654*/ 	.word	0x00000000
        /*0658*/ 	.short	0x010a
        /*065a*/ 	.byte	0x05
	.zero		1


	//   ....[85]....
        /*065c*/ 	.word	0x000030d0
        /*0660*/ 	.word	0x000000ff
        /*0664*/ 	.word	0x00000000
        /*0668*/ 	.short	0x010a
        /*066a*/ 	.byte	0x05
	.zero		1


	//   ....[86]....
        /*066c*/ 	.word	0x00003160
        /*0670*/ 	.word	0x000000ff
        /*0674*/ 	.word	0x00000000
        /*0678*/ 	.short	0x010a
        /*067a*/ 	.byte	0x05
	.zero		1


	//   ....[87]....
        /*067c*/ 	.word	0x00003200
        /*0680*/ 	.word	0x00000000
        /*0684*/ 	.word	0x00000000
        /*0688*/ 	.short	0x010a
        /*068a*/ 	.byte	0xff
	.zero		1


	//   ....[88]....
        /*068c*/ 	.word	0x00003340
        /*0690*/ 	.word	0x00000002
        /*0694*/ 	.word	0x000001c0
        /*0698*/ 	.short	0x010a
        /*069a*/ 	.byte	0xff
	.zero		1


	//   ....[89]....
        /*069c*/ 	.word	0x000033b0
        /*06a0*/ 	.word	0x00000002
        /*06a4*/ 	.word	0x00000000
        /*06a8*/ 	.short	0x0101
        /*06aa*/ 	.byte	0xff
	.zero		1


	//   ....[90]....
        /*06ac*/ 	.word	0x000033d0
        /*06b0*/ 	.word	0x000000ff
        /*06b4*/ 	.word	0x00000170
        /*06b8*/ 	.short	0x010a
        /*06ba*/ 	.byte	0x04
	.zero		1


	//   ....[91]....
        /*06bc*/ 	.word	0x000034f0
        /*06c0*/ 	.word	0x00000002
        /*06c4*/ 	.word	0x00000160
        /*06c8*/ 	.short	0x010a
        /*06ca*/ 	.byte	0xff
	.zero		1


	//   ....[92]....
        /*06cc*/ 	.word	0x000035f0
        /*06d0*/ 	.word	0x00000002
        /*06d4*/ 	.word	0x00000000
        /*06d8*/ 	.short	0x0101
        /*06da*/ 	.byte	0xff
	.zero		1


	//   ....[93]....
        /*06dc*/ 	.word	0x00003680
        /*06e0*/ 	.word	0x000000ff
        /*06e4*/ 	.word	0x00000170
        /*06e8*/ 	.short	0x0106
        /*06ea*/ 	.byte	0x04
	.zero		1


	//   ....[94]....
        /*06ec*/ 	.word	0x000036a0
        /*06f0*/ 	.word	0x000000ff
        /*06f4*/ 	.word	0x00000170
        /*06f8*/ 	.short	0x010a
        /*06fa*/ 	.byte	0x04
	.zero		1


	//   ....[95]....
        /*06fc*/ 	.word	0x00003730
        /*0700*/ 	.word	0x000000ff
        /*0704*/ 	.word	0x00000170
        /*0708*/ 	.short	0x0106
        /*070a*/ 	.byte	0x07
	.zero		1


	//   ....[96]....
        /*070c*/ 	.word	0x00003770
        /*0710*/ 	.word	0x00000000
        /*0714*/ 	.word	0x00000170
        /*0718*/ 	.short	0x010a
        /*071a*/ 	.byte	0xff
	.zero		1


	//   ....[97]....
        /*071c*/ 	.word	0x00003c90
        /*0720*/ 	.word	0x00000000
        /*0724*/ 	.word	0x00000160
        /*0728*/ 	.short	0x010a
        /*072a*/ 	.byte	0xff
	.zero		1


	//   ....[98]....
        /*072c*/ 	.word	0x00003d90
        /*0730*/ 	.word	0x00000003
        /*0734*/ 	.word	0x00000000
        /*0738*/ 	.short	0x0101
        /*073a*/ 	.byte	0xff
	.zero		1


	//   ....[99]....
        /*073c*/ 	.word	0x00003da0
        /*0740*/ 	.word	0x000000ff
        /*0744*/ 	.word	0x00000000
        /*0748*/ 	.short	0x010a
        /*074a*/ 	.byte	0x04
	.zero		1


	//   ....[100]....
        /*074c*/ 	.word	0x00003e20
        /*0750*/ 	.word	0x000000ff
        /*0754*/ 	.word	0x000001a0
        /*0758*/ 	.short	0x010a
        /*075a*/ 	.byte	0x17
	.zero		1


	//   ....[101]....
        /*075c*/ 	.word	0x00003f00
        /*0760*/ 	.word	0x000000ff
        /*0764*/ 	.word	0x00000000
        /*0768*/ 	.short	0x010a
        /*076a*/ 	.byte	0x05
	.zero		1


	//   ....[102]....
        /*076c*/ 	.word	0x00004040
        /*0770*/ 	.word	0x000000ff
        /*0774*/ 	.word	0x00000000
        /*0778*/ 	.short	0x010a
        /*077a*/ 	.byte	0x04
	.zero		1


	//   ....[103]....
        /*077c*/ 	.word	0x00004230
        /*0780*/ 	.word	0x000000ff
        /*0784*/ 	.word	0x00000000
        /*0788*/ 	.short	0x010a
        /*078a*/ 	.byte	0x04
	.zero		1


	//   ....[104]....
        /*078c*/ 	.word	0x000042c0
        /*0790*/ 	.word	0x000000ff
        /*0794*/ 	.word	0x00000000
        /*0798*/ 	.short	0x010a
        /*079a*/ 	.byte	0x05
	.zero		1


	//   ....[105]....
        /*079c*/ 	.word	0x00004350
        /*07a0*/ 	.word	0x000000ff
        /*07a4*/ 	.word	0x00000000
        /*07a8*/ 	.short	0x010a
        /*07aa*/ 	.byte	0x05
	.zero		1


	//   ....[106]....
        /*07ac*/ 	.word	0x000043e0
        /*07b0*/ 	.word	0x000000ff
        /*07b4*/ 	.word	0x00000000
        /*07b8*/ 	.short	0x010a
        /*07ba*/ 	.byte	0x04
	.zero		1


	//   ....[107]....
        /*07bc*/ 	.word	0x00004940
        /*07c0*/ 	.word	0x00000008
        /*07c4*/ 	.word	0x00000160
        /*07c8*/ 	.short	0x010a
        /*07ca*/ 	.byte	0xff
	.zero		1


	//   ....[108]....
        /*07cc*/ 	.word	0x00004ab0
        /*07d0*/ 	.word	0x00000000
        /*07d4*/ 	.word	0x00000000
        /*07d8*/ 	.short	0x0101
        /*07da*/ 	.byte	0xff
	.zero		1


	//   ....[109]....
        /*07dc*/ 	.word	0x00004f90
        /*07e0*/ 	.word	0x000000ff
        /*07e4*/ 	.word	0x00000158
        /*07e8*/ 	.short	0x010a
        /*07ea*/ 	.byte	0x15
	.zero		1


	//   ....[110]....
        /*07ec*/ 	.word	0x00005120
        /*07f0*/ 	.word	0x000000ff
        /*07f4*/ 	.word	0x00000130
        /*07f8*/ 	.short	0x010a
        /*07fa*/ 	.byte	0x15
	.zero		1


	//   ....[111]....
        /*07fc*/ 	.word	0x00005270
        /*0800*/ 	.word	0x000000ff
        /*0804*/ 	.word	0x00000110
        /*0808*/ 	.short	0x010b
        /*080a*/ 	.byte	0x15
	.zero		1


	//   ....[112]....
        /*080c*/ 	.word	0x00005280
        /*0810*/ 	.word	0x000000ff
        /*0814*/ 	.word	0x00000000
        /*0818*/ 	.short	0x0101
        /*081a*/ 	.byte	0x32
	.zero		1


	//   ....[113]....
        /*081c*/ 	.word	0x00005290
        /*0820*/ 	.word	0x000000ff
        /*0824*/ 	.word	0x00000138
        /*0828*/ 	.short	0x010a
        /*082a*/ 	.byte	0x15
	.zero		1


	//   ....[114]....
        /*082c*/ 	.word	0x000053e0
        /*0830*/ 	.word	0x000000ff
        /*0834*/ 	.word	0x00000118
        /*0838*/ 	.short	0x010b
        /*083a*/ 	.byte	0x15
	.zero		1


	//   ....[115]....
        /*083c*/ 	.word	0x000053f0
        /*0840*/ 	.word	0x000000ff
        /*0844*/ 	.word	0x00000000
        /*0848*/ 	.short	0x0101
        /*084a*/ 	.byte	0x31
	.zero		1


	//   ....[116]....
        /*084c*/ 	.word	0x00005400
        /*0850*/ 	.word	0x000000ff
        /*0854*/ 	.word	0x00000140
        /*0858*/ 	.short	0x010a
        /*085a*/ 	.byte	0x15
	.zero		1


	//   ....[117]....
        /*085c*/ 	.word	0x00005560
        /*0860*/ 	.word	0x000000ff
        /*0864*/ 	.word	0x00000120
        /*0868*/ 	.short	0x010b
        /*086a*/ 	.byte	0x15
	.zero		1


	//   ....[118]....
        /*086c*/ 	.word	0x00005570
        /*0870*/ 	.word	0x000000ff
        /*0874*/ 	.word	0x00000000
        /*0878*/ 	.short	0x0101
        /*087a*/ 	.byte	0x30
	.zero		1


	//   ....[119]....
        /*087c*/ 	.word	0x00005580
        /*0880*/ 	.word	0x000000ff
        /*0884*/ 	.word	0x00000148
        /*0888*/ 	.short	0x010a
        /*088a*/ 	.byte	0x15
	.zero		1


	//   ....[120]....
        /*088c*/ 	.word	0x00005780
        /*0890*/ 	.word	0x000000ff
        /*0894*/ 	.word	0x00000128
        /*0898*/ 	.short	0x010b
        /*089a*/ 	.byte	0x15
	.zero		1


	//   ....[121]....
        /*089c*/ 	.word	0x00005790
        /*08a0*/ 	.word	0x000000ff
        /*08a4*/ 	.word	0x00000000
        /*08a8*/ 	.short	0x0101
        /*08aa*/ 	.byte	0x2b
	.zero		1


	//   ....[122]....
        /*08ac*/ 	.word	0x000057c0
        /*08b0*/ 	.word	0x000000ff
        /*08b4*/ 	.word	0x00000130
        /*08b8*/ 	.short	0x010a
        /*08ba*/ 	.byte	0x15
	.zero		1


	//   ....[123]....
        /*08bc*/ 	.word	0x000057e0
        /*08c0*/ 	.word	0x000000ff
        /*08c4*/ 	.word	0x00000138
        /*08c8*/ 	.short	0x010a
        /*08ca*/ 	.byte	0x15
	.zero		1


	//   ....[124]....
        /*08cc*/ 	.word	0x00005800
        /*08d0*/ 	.word	0x000000ff
        /*08d4*/ 	.word	0x00000140
        /*08d8*/ 	.short	0x010a
        /*08da*/ 	.byte	0x15
	.zero		1


	//   ....[125]....
        /*08dc*/ 	.word	0x00005840
        /*08e0*/ 	.word	0x00000000
        /*08e4*/ 	.word	0x00000148
        /*08e8*/ 	.short	0x010a
        /*08ea*/ 	.byte	0xff
	.zero		1


	//   ....[126]....
        /*08ec*/ 	.word	0x00005b80
        /*08f0*/ 	.word	0x00000003
        /*08f4*/ 	.word	0x00000160
        /*08f8*/ 	.short	0x010a
        /*08fa*/ 	.byte	0xff
	.zero		1


	//   ....[127]....
        /*08fc*/ 	.word	0x00005d00
        /*0900*/ 	.word	0x00000000
        /*0904*/ 	.word	0x00000000
        /*0908*/ 	.short	0x0101
        /*090a*/ 	.byte	0xff
	.zero		1


	//   ....[128]....
        /*090c*/ 	.word	0x00006820
        /*0910*/ 	.word	0x000000ff
        /*0914*/ 	.word	0x00000110
        /*0918*/ 	.short	0x010a
        /*091a*/ 	.byte	0x2c
	.zero		1


	//   ....[129]....
        /*091c*/ 	.word	0x00006860
        /*0920*/ 	.word	0x0000001a
        /*0924*/ 	.word	0x00000180
        /*0928*/ 	.short	0x010a
        /*092a*/ 	.byte	0xff
	.zero		1


	//   ....[130]....
        /*092c*/ 	.word	0x00006970
        /*0930*/ 	.word	0x000000ff
        /*0934*/ 	.word	0x00000110
        /*0938*/ 	.short	0x010a
        /*093a*/ 	.byte	0x2c
	.zero		1


	//   ....[131]....
        /*093c*/ 	.word	0x00006a50
        /*0940*/ 	.word	0x0000001a
        /*0944*/ 	.word	0x00000180
        /*0948*/ 	.short	0x010a
        /*094a*/ 	.byte	0xff
	.zero		1


	//   ....[132]....
        /*094c*/ 	.word	0x00007180
        /*0950*/ 	.word	0x00000000
        /*0954*/ 	.word	0x00000000
        /*0958*/ 	.short	0x0101
        /*095a*/ 	.byte	0xff
	.zero		1


	//   ....[133]....
        /*095c*/ 	.word	0x00007190
        /*0960*/ 	.word	0x00000004
        /*0964*/ 	.word	0x00000110
        /*0968*/ 	.short	0x010a
        /*096a*/ 	.byte	0xff
	.zero		1


	//   ....[134]....
        /*096c*/ 	.word	0x00007250
        /*0970*/ 	.word	0x00000004
        /*0974*/ 	.word	0x00000110
        /*0978*/ 	.short	0x010a
        /*097a*/ 	.byte	0xff
	.zero		1


	//   ....[135]....
        /*097c*/ 	.word	0x00007a10
        /*0980*/ 	.word	0x00000000
        /*0984*/ 	.word	0x00000000
        /*0988*/ 	.short	0x0101
        /*098a*/ 	.byte	0xff
	.zero		1


	//   ....[136]....
        /*098c*/ 	.word	0x00007a30
        /*0990*/ 	.word	0x00000002
        /*0994*/ 	.word	0x00000110
        /*0998*/ 	.short	0x010a
        /*099a*/ 	.byte	0xff
	.zero		1


	//   ....[137]....
        /*099c*/ 	.word	0x00007ae0
        /*09a0*/ 	.word	0x00000002
        /*09a4*/ 	.word	0x00000110
        /*09a8*/ 	.short	0x010a
        /*09aa*/ 	.byte	0xff
	.zero		1


	//   ....[138]....
        /*09ac*/ 	.word	0x00008290
        /*09b0*/ 	.word	0x00000000
        /*09b4*/ 	.word	0x00000000
        /*09b8*/ 	.short	0x0101
        /*09ba*/ 	.byte	0xff
	.zero		1


	//   ....[139]....
        /*09bc*/ 	.word	0x000082b0
        /*09c0*/ 	.word	0x00000003
        /*09c4*/ 	.word	0x00000110
        /*09c8*/ 	.short	0x010a
        /*09ca*/ 	.byte	0xff
	.zero		1


	//   ....[140]....
        /*09cc*/ 	.word	0x00008360
        /*09d0*/ 	.word	0x00000003
        /*09d4*/ 	.word	0x00000110
        /*09d8*/ 	.short	0x010a
        /*09da*/ 	.byte	0xff
	.zero		1


	//   ....[141]....
        /*09dc*/ 	.word	0x00008770
        /*09e0*/ 	.word	0x000000ff
        /*09e4*/ 	.word	0x00000000
        /*09e8*/ 	.short	0x0101
        /*09ea*/ 	.byte	0x04
	.zero		1


	//   ....[142]....
        /*09ec*/ 	.word	0x00008b80
        /*09f0*/ 	.word	0x00000000
        /*09f4*/ 	.word	0x00000000
        /*09f8*/ 	.short	0x0101
        /*09fa*/ 	.byte	0xff
	.zero		1


	//   ....[143]....
        /*09fc*/ 	.word	0x00008e30
        /*0a00*/ 	.word	0x000000ff
        /*0a04*/ 	.word	0x00000000
        /*0a08*/ 	.short	0x0101
        /*0a0a*/ 	.byte	0x04
	.zero		1


	//   ....[144]....
        /*0a0c*/ 	.word	0x00008e50
        /*0a10*/ 	.word	0x00000000
        /*0a14*/ 	.word	0x000001d0
        /*0a18*/ 	.short	0x010a
        /*0a1a*/ 	.byte	0xff
	.zero		1


	//   ....[145]....
        /*0a1c*/ 	.word	0x00008eb0
        /*0a20*/ 	.word	0x00000000
        /*0a24*/ 	.word	0x00000088
        /*0a28*/ 	.short	0x010a
        /*0a2a*/ 	.byte	0xff
	.zero		1


	//   ....[146]....
        /*0a2c*/ 	.word	0x00008f10
        /*0a30*/ 	.word	0x00000000
        /*0a34*/ 	.word	0x00000088
        /*0a38*/ 	.short	0x010a
        /*0a3a*/ 	.byte	0xff
	.zero		1


	//   ....[147]....
        /*0a3c*/ 	.word	0x00008f60
        /*0a40*/ 	.word	0x00000003
        /*0a44*/ 	.word	0x00000160
        /*0a48*/ 	.short	0x010a
        /*0a4a*/ 	.byte	0xff
	.zero		1


	//   ....[148]....
        /*0a4c*/ 	.word	0x00008fc0
        /*0a50*/ 	.word	0x00000000
        /*0a54*/ 	.word	0x00000000
        /*0a58*/ 	.short	0x010a
        /*0a5a*/ 	.byte	0xff
	.zero		1


	//   ....[149]....
        /*0a5c*/ 	.word	0x00009020
        /*0a60*/ 	.word	0x00000000
        /*0a64*/ 	.word	0x00000000
        /*0a68*/ 	.short	0x010a
        /*0a6a*/ 	.byte	0xff
	.zero		1


	//   ....[150]....
        /*0a6c*/ 	.word	0x00009080
        /*0a70*/ 	.word	0x00000000
        /*0a74*/ 	.word	0x00000000
        /*0a78*/ 	.short	0x010a
        /*0a7a*/ 	.byte	0xff
	.zero		1


	//   ....[151]....
        /*0a7c*/ 	.word	0x000090e0
        /*0a80*/ 	.word	0x00000000
        /*0a84*/ 	.word	0x00000000
        /*0a88*/ 	.short	0x010a
        /*0a8a*/ 	.byte	0xff
	.zero		1


	//   ....[152]....
        /*0a8c*/ 	.word	0x00009140
        /*0a90*/ 	.word	0x00000000
        /*0a94*/ 	.word	0x00000000
        /*0a98*/ 	.short	0x010a
        /*0a9a*/ 	.byte	0xff
	.zero		1


	//   ....[153]....
        /*0a9c*/ 	.word	0x000091a0
        /*0aa0*/ 	.word	0x00000000
        /*0aa4*/ 	.word	0x00000000
        /*0aa8*/ 	.short	0x010a
        /*0aaa*/ 	.byte	0xff
	.zero		1


	//   ....[154]....
        /*0aac*/ 	.word	0x00009200
        /*0ab0*/ 	.word	0x00000000
        /*0ab4*/ 	.word	0x00000000
        /*0ab8*/ 	.short	0x010a
        /*0aba*/ 	.byte	0xff
	.zero		1


	//   ....[155]....
        /*0abc*/ 	.word	0x00009260
        /*0ac0*/ 	.word	0x00000000
        /*0ac4*/ 	.word	0x00000000
        /*0ac8*/ 	.short	0x010a
        /*0aca*/ 	.byte	0xff
	.zero		1


	//   ....[156]....
        /*0acc*/ 	.word	0x000092c0
        /*0ad0*/ 	.word	0x00000000
        /*0ad4*/ 	.word	0x00000000
        /*0ad8*/ 	.short	0x010a
        /*0ada*/ 	.byte	0xff
	.zero		1


	//   ....[157]....
        /*0adc*/ 	.word	0x00009320
        /*0ae0*/ 	.word	0x00000000
        /*0ae4*/ 	.word	0x00000000
        /*0ae8*/ 	.short	0x010a
        /*0aea*/ 	.byte	0xff
	.zero		1


	//   ....[158]....
        /*0aec*/ 	.word	0x00009380
        /*0af0*/ 	.word	0x00000000
        /*0af4*/ 	.word	0x00000000
        /*0af8*/ 	.short	0x010a
        /*0afa*/ 	.byte	0xff
	.zero		1


	//   ....[159]....
        /*0afc*/ 	.word	0x000093e0
        /*0b00*/ 	.word	0x00000000
        /*0b04*/ 	.word	0x00000000
        /*0b08*/ 	.short	0x010a
        /*0b0a*/ 	.byte	0xff
	.zero		1


	//   ....[160]....
        /*0b0c*/ 	.word	0x00009440
        /*0b10*/ 	.word	0x00000000
        /*0b14*/ 	.word	0x00000000
        /*0b18*/ 	.short	0x010a
        /*0b1a*/ 	.byte	0xff
	.zero		1


	//   ....[161]....
        /*0b1c*/ 	.word	0x000094a0
        /*0b20*/ 	.word	0x00000000
        /*0b24*/ 	.word	0x00000000
        /*0b28*/ 	.short	0x010a
        /*0b2a*/ 	.byte	0xff
	.zero		1


	//   ....[162]....
        /*0b2c*/ 	.word	0x00009500
        /*0b30*/ 	.word	0x00000000
        /*0b34*/ 	.word	0x00000000
        /*0b38*/ 	.short	0x010a
        /*0b3a*/ 	.byte	0xff
	.zero		1


	//   ....[163]....
        /*0b3c*/ 	.word	0x00009560
        /*0b40*/ 	.word	0x00000000
        /*0b44*/ 	.word	0x00000000
        /*0b48*/ 	.short	0x010a
        /*0b4a*/ 	.byte	0xff
	.zero		1


	//   ....[164]....
        /*0b4c*/ 	.word	0x000095b0
        /*0b50*/ 	.word	0x00000002
        /*0b54*/ 	.word	0x000001c0
        /*0b58*/ 	.short	0x010a
        /*0b5a*/ 	.byte	0xff
	.zero		1


	//   ....[165]....
        /*0b5c*/ 	.word	0x00009610
        /*0b60*/ 	.word	0x00000002
        /*0b64*/ 	.word	0x00000170
        /*0b68*/ 	.short	0x010a
        /*0b6a*/ 	.byte	0xff
	.zero		1


	//   ....[166]....
        /*0b6c*/ 	.word	0x00009660
        /*0b70*/ 	.word	0x00000002
        /*0b74*/ 	.word	0x00000160
        /*0b78*/ 	.short	0x010a
        /*0b7a*/ 	.byte	0xff
	.zero		1


	//   ....[167]....
        /*0b7c*/ 	.word	0x000096c0
        /*0b80*/ 	.word	0x00000000
        /*0b84*/ 	.word	0x00000170
        /*0b88*/ 	.short	0x010a
        /*0b8a*/ 	.byte	0xff
	.zero		1


	//   ....[168]....
        /*0b8c*/ 	.word	0x00009710
        /*0b90*/ 	.word	0x00000000
        /*0b94*/ 	.word	0x00000160
        /*0b98*/ 	.short	0x010a
        /*0b9a*/ 	.byte	0xff
	.zero		1


	//   ....[169]....
        /*0b9c*/ 	.word	0x00009770
        /*0ba0*/ 	.word	0x00000002
        /*0ba4*/ 	.word	0x000001a0
        /*0ba8*/ 	.short	0x010a
        /*0baa*/ 	.byte	0xff
	.zero		1


	//   ....[170]....
        /*0bac*/ 	.word	0x000097d0
        /*0bb0*/ 	.word	0x00000000
        /*0bb4*/ 	.word	0x00000000
        /*0bb8*/ 	.short	0x010a
        /*0bba*/ 	.byte	0xff
	.zero		1


	//   ....[171]....
        /*0bbc*/ 	.word	0x00009830
        /*0bc0*/ 	.word	0x00000000
        /*0bc4*/ 	.word	0x00000000
        /*0bc8*/ 	.short	0x010a
        /*0bca*/ 	.byte	0xff
	.zero		1


	//   ....[172]....
        /*0bcc*/ 	.word	0x00009890
        /*0bd0*/ 	.word	0x00000000
        /*0bd4*/ 	.word	0x00000000
        /*0bd8*/ 	.short	0x010a
        /*0bda*/ 	.byte	0xff
	.zero		1


	//   ....[173]....
        /*0bdc*/ 	.word	0x000098f0
        /*0be0*/ 	.word	0x00000000
        /*0be4*/ 	.word	0x00000000
        /*0be8*/ 	.short	0x010a
        /*0bea*/ 	.byte	0xff
	.zero		1


	//   ....[174]....
        /*0bec*/ 	.word	0x00009950
        /*0bf0*/ 	.word	0x00000000
        /*0bf4*/ 	.word	0x00000000
        /*0bf8*/ 	.short	0x010a
        /*0bfa*/ 	.byte	0xff
	.zero		1


	//   ....[175]....
        /*0bfc*/ 	.word	0x000099a0
        /*0c00*/ 	.word	0x00000008
        /*0c04*/ 	.word	0x00000160
        /*0c08*/ 	.short	0x010a
        /*0c0a*/ 	.byte	0xff
	.zero		1


	//   ....[176]....
        /*0c0c*/ 	.word	0x00009a00
        /*0c10*/ 	.word	0x00000000
        /*0c14*/ 	.word	0x00000158
        /*0c18*/ 	.short	0x010a
        /*0c1a*/ 	.byte	0xff
	.zero		1


	//   ....[177]....
        /*0c1c*/ 	.word	0x00009a60
        /*0c20*/ 	.word	0x00000000
        /*0c24*/ 	.word	0x00000130
        /*0c28*/ 	.short	0x010a
        /*0c2a*/ 	.byte	0xff
	.zero		1


	//   ....[178]....
        /*0c2c*/ 	.word	0x00009ac0
        /*0c30*/ 	.word	0x00000000
        /*0c34*/ 	.word	0x00000138
        /*0c38*/ 	.short	0x010a
        /*0c3a*/ 	.byte	0xff
	.zero		1


	//   ....[179]....
        /*0c3c*/ 	.word	0x00009b20
        /*0c40*/ 	.word	0x00000000
        /*0c44*/ 	.word	0x00000140
        /*0c48*/ 	.short	0x010a
        /*0c4a*/ 	.byte	0xff
	.zero		1


	//   ....[180]....
        /*0c4c*/ 	.word	0x00009b80
        /*0c50*/ 	.word	0x00000000
        /*0c54*/ 	.word	0x00000148
        /*0c58*/ 	.short	0x010a
        /*0c5a*/ 	.byte	0xff
	.zero		1


	//   ....[181]....
        /*0c5c*/ 	.word	0x00009be0
        /*0c60*/ 	.word	0x00000000
        /*0c64*/ 	.word	0x00000130
        /*0c68*/ 	.short	0x010a
        /*0c6a*/ 	.byte	0xff
	.zero		1


	//   ....[182]....
        /*0c6c*/ 	.word	0x00009c40
        /*0c70*/ 	.word	0x00000000
        /*0c74*/ 	.word	0x00000138
        /*0c78*/ 	.short	0x010a
        /*0c7a*/ 	.byte	0xff
	.zero		1


	//   ....[183]....
        /*0c7c*/ 	.word	0x00009ca0
        /*0c80*/ 	.word	0x00000000
        /*0c84*/ 	.word	0x00000140
        /*0c88*/ 	.short	0x010a
        /*0c8a*/ 	.byte	0xff
	.zero		1


	//   ....[184]....
        /*0c8c*/ 	.word	0x00009cf0
        /*0c90*/ 	.word	0x00000003
        /*0c94*/ 	.word	0x00000160
        /*0c98*/ 	.short	0x010a
        /*0c9a*/ 	.byte	0xff
	.zero		1


	//   ....[185]....
        /*0c9c*/ 	.word	0x00009d50
        /*0ca0*/ 	.word	0x00000000
        /*0ca4*/ 	.word	0x00000110
        /*0ca8*/ 	.short	0x010a
        /*0caa*/ 	.byte	0xff
	.zero		1


	//   ....[186]....
        /*0cac*/ 	.word	0x00009da0
        /*0cb0*/ 	.word	0x0000001a
        /*0cb4*/ 	.word	0x00000180
        /*0cb8*/ 	.short	0x010a
        /*0cba*/ 	.byte	0xff
	.zero		1


	//   ....[187]....
        /*0cbc*/ 	.word	0x00009df0
        /*0cc0*/ 	.word	0x00000004
        /*0cc4*/ 	.word	0x00000110
        /*0cc8*/ 	.short	0x010a
        /*0cca*/ 	.byte	0xff
	.zero		1


	//   ....[188]....
        /*0ccc*/ 	.word	0x00009e40
        /*0cd0*/ 	.word	0x00000002
        /*0cd4*/ 	.word	0x00000110
        /*0cd8*/ 	.short	0x010a
        /*0cda*/ 	.byte	0xff
	.zero		1


	//   ....[189]....
        /*0cdc*/ 	.word	0x00009e90
        /*0ce0*/ 	.word	0x00000003
        /*0ce4*/ 	.word	0x00000110
        /*0ce8*/ 	.short	0x010a
        /*0cea*/ 	.byte	0xff
	.zero		1


	//----- nvinfo : EIATTR_NUM_MBARRIERS
	.align		4
.L_47:
        /*0cec*/ 	.byte	0x03, 0x38
        /*0cee*/ 	.short	0x003c


	//----- nvinfo : EIATTR_EXIT_INSTR_OFFSETS
	.align		4
        /*0cf0*/ 	.byte	0x04, 0x1c
        /*0cf2*/ 	.short	(.L_49 - .L_48)


	//   ....[0]....
.L_48:
        /*0cf4*/ 	.word	0x00003230


	//   ....[1]....
        /*0cf8*/ 	.word	0x00003740


	//   ....[2]....
        /*0cfc*/ 	.word	0x000037a0


	//   ....[3]....
        /*0d00*/ 	.word	0x00004640


	//   ....[4]....
        /*0d04*/ 	.word	0x00005870


	//   ....[5]....
        /*0d08*/ 	.word	0x000058b0


	//   ....[6]....
        /*0d0c*/ 	.word	0x00008d10


	//   ....[7]....
        /*0d10*/ 	.word	0x00008d90


	//   ....[8]....
        /*0d14*/ 	.word	0x00008dc0


	//   ....[9]....
        /*0d18*/ 	.word	0x00008e40


	//----- nvinfo : EIATTR_MAX_THREADS
	.align		4
.L_49:
        /*0d1c*/ 	.byte	0x04, 0x05
        /*0d1e*/ 	.short	(.L_51 - .L_50)
.L_50:
        /*0d20*/ 	.word	0x00000100
        /*0d24*/ 	.word	0x00000001
        /*0d28*/ 	.word	0x00000001


	//----- nvinfo : EIATTR_CRS_STACK_SIZE
	.align		4
.L_51:
        /*0d2c*/ 	.byte	0x04, 0x1e
        /*0d2e*/ 	.short	(.L_53 - .L_52)
.L_52:
        /*0d30*/ 	.word	0x00000000


	//----- nvinfo : EIATTR_CBANK_PARAM_SIZE
	.align		4
.L_53:
        /*0d34*/ 	.byte	0x03, 0x19
        /*0d36*/ 	.short	0x0800


	//----- nvinfo : EIATTR_PARAM_CBANK
	.align		4
        /*0d38*/ 	.byte	0x04, 0x0a
        /*0d3a*/ 	.short	(.L_55 - .L_54)
	.align		4
.L_54:
        /*0d3c*/ 	.word	index@(.nv.constant0._ZN7cutlass13device_kernelINS_4gemm6kernel13GemmUniversalIN4cute5tupleIJiiiiEEENS1_10collective13CollectiveMmaINS1_35MainloopSm100TmaUmmaWarpSpecializedILi17ELi2ELi4ENS5_IJNS4_1CILi2EEENSA_ILi1EEESC_EEEEENS5_IJNSA_ILi64EEENSA_ILi128EEENSA_ILi32EEEEEENS_6half_tENS5_IJlSC_lEEESJ_SK_NS4_8TiledMMAINS4_8MMA_AtomIJNS4_20SM100_MMA_F16BF16_SSISJ_SJ_fLi64ELi128ELNS4_4UMMA5MajorE0ELSP_0ELNSO_7ScaleInE0ELSQ_0EEEEEENS4_6LayoutINS5_IJSC_SC_SC_EEENS5_IJNSA_ILi0EEESV_SV_EEEEENS5_IJNS4_10UnderscoreESY_SY_EEEEENS4_13SM90_TMA_LOADENS4_14ComposedLayoutINS4_7SwizzleILi2ELi4ELi3EEENS4_18smem_ptr_flag_bitsILi16EEENST_INS5_IJNSA_ILi8EEESH_EEENS5_IJSH_SC_EEEEEEEvNS4_8identityENS4_23SM90_TMA_LOAD_MULTICASTES1B_vS1C_EENS_8epilogue10collective18CollectiveEpilogueINS1F_23Sm100TmaWarpSpecializedILi4ELi2ELi16ELb1ELb0EEEJSI_NS5_IJNST_ISF_SC_EENST_ISH_SC_EEEEESJ_SK_SJ_SK_NS1F_6fusion15FusionCallbacksIS1J_NS1N_17LinearCombinationISJ_fSJ_fLNS_15FloatRoundStyleE2EEESI_S1M_JEEENS4_5SM1004TMEM4LOAD26SM100_TMEM_LOAD_16dp256b4xES11_S1B_NS4_17SM75_U32x4_LDSM_NENS4_14SM90_TMA_STOREES1B_NS4_17SM90_U32x4_STSM_NENS4_39AutoVectorizingCopyWithAssumedAlignmentILi128EEEEEEvvEEEEvNT_6ParamsE)
        /*0d40*/ 	.short	0x0380
        /*0d42*/ 	.short	0x0800


	//----- nvinfo : EIATTR_SW_WAR
	.align		4
.L_55:
        /*0d44*/ 	.byte	0x04, 0x36
        /*0d46*/ 	.short	(.L_57 - .L_56)
.L_56:
        /*0d48*/ 	.word	0x00000008
.L_57:


//--------------------- .nv.callgraph             --------------------------
	.section	.nv.callgraph,"",@"SHT_CUDA_CALLGRAPH"
	.align	4
	.sectionentsize	8
	.align		4
        /*0000*/ 	.word	0x00000000
	.align		4
        /*0004*/ 	.word	0xffffffff
	.align		4
        /*0008*/ 	.word	index@(_ZN7cutlass13device_kernelINS_4gemm6kernel13GemmUniversalIN4cute5tupleIJiiiiEEENS1_10collective13CollectiveMmaINS1_35MainloopSm100TmaUmmaWarpSpecializedILi17ELi2ELi4ENS5_IJNS4_1CILi2EEENSA_ILi1EEESC_EEEEENS5_IJNSA_ILi64EEENSA_ILi128EEENSA_ILi32EEEEEENS_6half_tENS5_IJlSC_lEEESJ_SK_NS4_8TiledMMAINS4_8MMA_AtomIJNS4_20SM100_MMA_F16BF16_SSISJ_SJ_fLi64ELi128ELNS4_4UMMA5MajorE0ELSP_0ELNSO_7ScaleInE0ELSQ_0EEEEEENS4_6LayoutINS5_IJSC_SC_SC_EEENS5_IJNSA_ILi0EEESV_SV_EEEEENS5_IJNS4_10UnderscoreESY_SY_EEEEENS4_13SM90_TMA_LOADENS4_14ComposedLayoutINS4_7SwizzleILi2ELi4ELi3EEENS4_18smem_ptr_flag_bitsILi16EEENST_INS5_IJNSA_ILi8EEESH_EEENS5_IJSH_SC_EEEEEEEvNS4_8identityENS4_23SM90_TMA_LOAD_MULTICASTES1B_vS1C_EENS_8epilogue10collective18CollectiveEpilogueINS1F_23Sm100TmaWarpSpecializedILi4ELi2ELi16ELb1ELb0EEEJSI_NS5_IJNST_ISF_SC_EENST_ISH_SC_EEEEESJ_SK_SJ_SK_NS1F_6fusion15FusionCallbacksIS1J_NS1N_17LinearCombinationISJ_fSJ_fLNS_15FloatRoundStyleE2EEESI_S1M_JEEENS4_5SM1004TMEM4LOAD26SM100_TMEM_LOAD_16dp256b4xES11_S1B_NS4_17SM75_U32x4_LDSM_NENS4_14SM90_TMA_STOREES1B_NS4_17SM90_U32x4_STSM_NENS4_39AutoVectorizingCopyWithAssumedAlignmentILi128EEEEEEvvEEEEvNT_6ParamsE)
	.align		4
        /*000c*/ 	.word	index@(__assertfail)
	.align		4
        /*0010*/ 	.word	0x00000000
	.align		4
        /*0014*/ 	.word	0xfffffffe
	.align		4
        /*0018*/ 	.word	0x00000000
	.align		4
        /*001c*/ 	.word	0xfffffffd
	.align		4
        /*0020*/ 	.word	0x00000000
	.align		4
        /*0024*/ 	.word	0xfffffffc


//--------------------- .nv.constant4             --------------------------
	.section	.nv.constant4,"a",@progbits
	.align	8
	.align		8
.nv.constant4:
        /*0000*/ 	.dword	__assertfail
	.align		8
        /*0008*/ 	.dword	__unnamed_1
	.align		8
        /*0010*/ 	.dword	__unnamed_2
	.align		8
        /*0018*/ 	.dword	_ZN39_INTERNAL_7e232343_4_k_cu_b6cef629_69744cuda3std3__45__cpo5beginE
	.align		8
        /*0020*/ 	.dword	_ZN39_INTERNAL_7e232343_4_k_cu_b6cef629_69744cuda3std3__45__cpo3endE
	.align		8
        /*0028*/ 	.dword	_ZN39_INTERNAL_7e232343_4_k_cu_b6cef629_69744cuda3std3__45__cpo6cbeginE
	.align		8
        /*0030*/ 	.dword	_ZN39_INTERNAL_7e232343_4_k_cu_b6cef629_69744cuda3std3__45__cpo4cendE
	.align		8
        /*0038*/ 	.dword	_ZN39_INTERNAL_7e232343_4_k_cu_b6cef629_69744cuda3std3__441_GLOBAL__N__7e232343_4_k_cu_b6cef629_69746ignoreE
	.align		8
        /*0040*/ 	.dword	_ZN39_INTERNAL_7e232343_4_k_cu_b6cef629_69744cuda3std3__419piecewise_constructE
	.align		8
        /*0048*/ 	.dword	_ZN39_INTERNAL_7e232343_4_k_cu_b6cef629_69744cuda3std3__48in_placeE
	.align		8
        /*0050*/ 	.dword	_ZN39_INTERNAL_7e232343_4_k_cu_b6cef629_69744cuda3std6ranges3__45__cpo4swapE
	.align		8
        /*0058*/ 	.dword	_ZN39_INTERNAL_7e232343_4_k_cu_b6cef629_69744cuda3std6ranges3__45__cpo9iter_moveE
	.align		8
        /*0060*/ 	.dword	_ZN39_INTERNAL_7e232343_4_k_cu_b6cef629_69744cute7productE
	.align		8
        /*0068*/ 	.dword	_ZN39_INTERNAL_7e232343_4_k_cu_b6cef629_69744cute1_E
	.align		8
        /*0070*/ 	.dword	$str$25
	.align		8
        /*0078*/ 	.dword	$str$26
	.align		8
        /*0080*/ 	.dword	$str$27
	.align		8
        /*0088*/ 	.dword	$str$28


//--------------------- .text._ZN7cutlass13device_kernelINS_4gemm6kernel13GemmUniversalIN4cute5tupleIJiiiiEEENS1_10collective13CollectiveMmaINS1_35MainloopSm100TmaUmmaWarpSpecializedILi17ELi2ELi4ENS5_IJNS4_1CILi2EEENSA_ILi1EEESC_EEEEENS5_IJNSA_ILi64EEENSA_ILi128EEENSA_ILi32EEEEEENS_6half_tENS5_IJlSC_lEEESJ_SK_NS4_8TiledMMAINS4_8MMA_AtomIJNS4_20SM100_MMA_F16BF16_SSISJ_SJ_fLi64ELi128ELNS4_4UMMA5MajorE0ELSP_0ELNSO_7ScaleInE0ELSQ_0EEEEEENS4_6LayoutINS5_IJSC_SC_SC_EEENS5_IJNSA_ILi0EEESV_SV_EEEEENS5_IJNS4_10UnderscoreESY_SY_EEEEENS4_13SM90_TMA_LOADENS4_14ComposedLayoutINS4_7SwizzleILi2ELi4ELi3EEENS4_18smem_ptr_flag_bitsILi16EEENST_INS5_IJNSA_ILi8EEESH_EEENS5_IJSH_SC_EEEEEEEvNS4_8identityENS4_23SM90_TMA_LOAD_MULTICASTES1B_vS1C_EENS_8epilogue10collective18CollectiveEpilogueINS1F_23Sm100TmaWarpSpecializedILi4ELi2ELi16ELb1ELb0EEEJSI_NS5_IJNST_ISF_SC_EENST_ISH_SC_EEEEESJ_SK_SJ_SK_NS1F_6fusion15FusionCallbacksIS1J_NS1N_17LinearCombinationISJ_fSJ_fLNS_15FloatRoundStyleE2EEESI_S1M_JEEENS4_5SM1004TMEM4LOAD26SM100_TMEM_LOAD_16dp256b4xES11_S1B_NS4_17SM75_U32x4_LDSM_NENS4_14SM90_TMA_STOREES1B_NS4_17SM90_U32x4_STSM_NENS4_39AutoVectorizingCopyWithAssumedAlignmentILi128EEEEEEvvEEEEvNT_6ParamsE --------------------------
	.section	.text._ZN7cutlass13device_kernelINS_4gemm6kernel13GemmUniversalIN4cute5tupleIJiiiiEEENS1_10collective13CollectiveMmaINS1_35MainloopSm100TmaUmmaWarpSpecializedILi17ELi2ELi4ENS5_IJNS4_1CILi2EEENSA_ILi1EEESC_EEEEENS5_IJNSA_ILi64EEENSA_ILi128EEENSA_ILi32EEEEEENS_6half_tENS5_IJlSC_lEEESJ_SK_NS4_8TiledMMAINS4_8MMA_AtomIJNS4_20SM100_MMA_F16BF16_SSISJ_SJ_fLi64ELi128ELNS4_4UMMA5MajorE0ELSP_0ELNSO_7ScaleInE0ELSQ_0EEEEEENS4_6LayoutINS5_IJSC_SC_SC_EEENS5_IJNSA_ILi0EEESV_SV_EEEEENS5_IJNS4_10UnderscoreESY_SY_EEEEENS4_13SM90_TMA_LOADENS4_14ComposedLayoutINS4_7SwizzleILi2ELi4ELi3EEENS4_18smem_ptr_flag_bitsILi16EEENST_INS5_IJNSA_ILi8EEESH_EEENS5_IJSH_SC_EEEEEEEvNS4_8identityENS4_23SM90_TMA_LOAD_MULTICASTES1B_vS1C_EENS_8epilogue10collective18CollectiveEpilogueINS1F_23Sm100TmaWarpSpecializedILi4ELi2ELi16ELb1ELb0EEEJSI_NS5_IJNST_ISF_SC_EENST_ISH_SC_EEEEESJ_SK_SJ_SK_NS1F_6fusion15FusionCallbacksIS1J_NS1N_17LinearCombinationISJ_fSJ_fLNS_15FloatRoundStyleE2EEESI_S1M_JEEENS4_5SM1004TMEM4LOAD26SM100_TMEM_LOAD_16dp256b4xES11_S1B_NS4_17SM75_U32x4_LDSM_NENS4_14SM90_TMA_STOREES1B_NS4_17SM90_U32x4_STSM_NENS4_39AutoVectorizingCopyWithAssumedAlignmentILi128EEEEEEvvEEEEvNT_6ParamsE,"ax",@progbits
	.align	128
.text._ZN7cutlass13device_kernelINS_4gemm6kernel13GemmUniversalIN4cute5tupleIJiiiiEEENS1_10collective13CollectiveMmaINS1_35MainloopSm100TmaUmmaWarpSpecializedILi17ELi2ELi4ENS5_IJNS4_1CILi2EEENSA_ILi1EEESC_EEEEENS5_IJNSA_ILi64EEENSA_ILi128EEENSA_ILi32EEEEEENS_6half_tENS5_IJlSC_lEEESJ_SK_NS4_8TiledMMAINS4_8MMA_AtomIJNS4_20SM100_MMA_F16BF16_SSISJ_SJ_fLi64ELi128ELNS4_4UMMA5MajorE0ELSP_0ELNSO_7ScaleInE0ELSQ_0EEEEEENS4_6LayoutINS5_IJSC_SC_SC_EEENS5_IJNSA_ILi0EEESV_SV_EEEEENS5_IJNS4_10UnderscoreESY_SY_EEEEENS4_13SM90_TMA_LOADENS4_14ComposedLayoutINS4_7SwizzleILi2ELi4ELi3EEENS4_18smem_ptr_flag_bitsILi16EEENST_INS5_IJNSA_ILi8EEESH_EEENS5_IJSH_SC_EEEEEEEvNS4_8identityENS4_23SM90_TMA_LOAD_MULTICASTES1B_vS1C_EENS_8epilogue10collective18CollectiveEpilogueINS1F_23Sm100TmaWarpSpecializedILi4ELi2ELi16ELb1ELb0EEEJSI_NS5_IJNST_ISF_SC_EENST_ISH_SC_EEEEESJ_SK_SJ_SK_NS1F_6fusion15FusionCallbacksIS1J_NS1N_17LinearCombinationISJ_fSJ_fLNS_15FloatRoundStyleE2EEESI_S1M_JEEENS4_5SM1004TMEM4LOAD26SM100_TMEM_LOAD_16dp256b4xES11_S1B_NS4_17SM75_U32x4_LDSM_NENS4_14SM90_TMA_STOREES1B_NS4_17SM90_U32x4_STSM_NENS4_39AutoVectorizingCopyWithAssumedAlignmentILi128EEEEEEvvEEEEvNT_6ParamsE:
        .type           _ZN7cutlass13device_kernelINS_4gemm6kernel13GemmUniversalIN4cute5tupleIJiiiiEEENS1_10collective13CollectiveMmaINS1_35MainloopSm100TmaUmmaWarpSpecializedILi17ELi2ELi4ENS5_IJNS4_1CILi2EEENSA_ILi1EEESC_EEEEENS5_IJNSA_ILi64EEENSA_ILi128EEENSA_ILi32EEEEEENS_6half_tENS5_IJlSC_lEEESJ_SK_NS4_8TiledMMAINS4_8MMA_AtomIJNS4_20SM100_MMA_F16BF16_SSISJ_SJ_fLi64ELi128ELNS4_4UMMA5MajorE0ELSP_0ELNSO_7ScaleInE0ELSQ_0EEEEEENS4_6LayoutINS5_IJSC_SC_SC_EEENS5_IJNSA_ILi0EEESV_SV_EEEEENS5_IJNS4_10UnderscoreESY_SY_EEEEENS4_13SM90_TMA_LOADENS4_14ComposedLayoutINS4_7SwizzleILi2ELi4ELi3EEENS4_18smem_ptr_flag_bitsILi16EEENST_INS5_IJNSA_ILi8EEESH_EEENS5_IJSH_SC_EEEEEEEvNS4_8identityENS4_23SM90_TMA_LOAD_MULTICASTES1B_vS1C_EENS_8epilogue10collective18CollectiveEpilogueINS1F_23Sm100TmaWarpSpecializedILi4ELi2ELi16ELb1ELb0EEEJSI_NS5_IJNST_ISF_SC_EENST_ISH_SC_EEEEESJ_SK_SJ_SK_NS1F_6fusion15FusionCallbacksIS1J_NS1N_17LinearCombinationISJ_fSJ_fLNS_15FloatRoundStyleE2EEESI_S1M_JEEENS4_5SM1004TMEM4LOAD26SM100_TMEM_LOAD_16dp256b4xES11_S1B_NS4_17SM75_U32x4_LDSM_NENS4_14SM90_TMA_STOREES1B_NS4_17SM90_U32x4_STSM_NENS4_39AutoVectorizingCopyWithAssumedAlignmentILi128EEEEEEvvEEEEvNT_6ParamsE,@function
        .size           _ZN7cutlass13device_kernelINS_4gemm6kernel13GemmUniversalIN4cute5tupleIJiiiiEEENS1_10collective13CollectiveMmaINS1_35MainloopSm100TmaUmmaWarpSpecializedILi17ELi2ELi4ENS5_IJNS4_1CILi2EEENSA_ILi1EEESC_EEEEENS5_IJNSA_ILi64EEENSA_ILi128EEENSA_ILi32EEEEEENS_6half_tENS5_IJlSC_lEEESJ_SK_NS4_8TiledMMAINS4_8MMA_AtomIJNS4_20SM100_MMA_F16BF16_SSISJ_SJ_fLi64ELi128ELNS4_4UMMA5MajorE0ELSP_0ELNSO_7ScaleInE0ELSQ_0EEEEEENS4_6LayoutINS5_IJSC_SC_SC_EEENS5_IJNSA_ILi0EEESV_SV_EEEEENS5_IJNS4_10UnderscoreESY_SY_EEEEENS4_13SM90_TMA_LOADENS4_14ComposedLayoutINS4_7SwizzleILi2ELi4ELi3EEENS4_18smem_ptr_flag_bitsILi16EEENST_INS5_IJNSA_ILi8EEESH_EEENS5_IJSH_SC_EEEEEEEvNS4_8identityENS4_23SM90_TMA_LOAD_MULTICASTES1B_vS1C_EENS_8epilogue10collective18CollectiveEpilogueINS1F_23Sm100TmaWarpSpecializedILi4ELi2ELi16ELb1ELb0EEEJSI_NS5_IJNST_ISF_SC_EENST_ISH_SC_EEEEESJ_SK_SJ_SK_NS1F_6fusion15FusionCallbacksIS1J_NS1N_17LinearCombinationISJ_fSJ_fLNS_15FloatRoundStyleE2EEESI_S1M_JEEENS4_5SM1004TMEM4LOAD26SM100_TMEM_LOAD_16dp256b4xES11_S1B_NS4_17SM75_U32x4_LDSM_NENS4_14SM90_TMA_STOREES1B_NS4_17SM90_U32x4_STSM_NENS4_39AutoVectorizingCopyWithAssumedAlignmentILi128EEEEEEvvEEEEvNT_6ParamsE,(.L_x_223 - _ZN7cutlass13device_kernelINS_4gemm6kernel13GemmUniversalIN4cute5tupleIJiiiiEEENS1_10collective13CollectiveMmaINS1_35MainloopSm100TmaUmmaWarpSpecializedILi17ELi2ELi4ENS5_IJNS4_1CILi2EEENSA_ILi1EEESC_EEEEENS5_IJNSA_ILi64EEENSA_ILi128EEENSA_ILi32EEEEEENS_6half_tENS5_IJlSC_lEEESJ_SK_NS4_8TiledMMAINS4_8MMA_AtomIJNS4_20SM100_MMA_F16BF16_SSISJ_SJ_fLi64ELi128ELNS4_4UMMA5MajorE0ELSP_0ELNSO_7ScaleInE0ELSQ_0EEEEEENS4_6LayoutINS5_IJSC_SC_SC_EEENS5_IJNSA_ILi0EEESV_SV_EEEEENS5_IJNS4_10UnderscoreESY_SY_EEEEENS4_13SM90_TMA_LOADENS4_14ComposedLayoutINS4_7SwizzleILi2ELi4ELi3EEENS4_18smem_ptr_flag_bitsILi16EEENST_INS5_IJNSA_ILi8EEESH_EEENS5_IJSH_SC_EEEEEEEvNS4_8identityENS4_23SM90_TMA_LOAD_MULTICASTES1B_vS1C_EENS_8epilogue10collective18CollectiveEpilogueINS1F_23Sm100TmaWarpSpecializedILi4ELi2ELi16ELb1ELb0EEEJSI_NS5_IJNST_ISF_SC_EENST_ISH_SC_EEEEESJ_SK_SJ_SK_NS1F_6fusion15FusionCallbacksIS1J_NS1N_17LinearCombinationISJ_fSJ_fLNS_15FloatRoundStyleE2EEESI_S1M_JEEENS4_5SM1004TMEM4LOAD26SM100_TMEM_LOAD_16dp256b4xES11_S1B_NS4_17SM75_U32x4_LDSM_NENS4_14SM90_TMA_STOREES1B_NS4_17SM90_U32x4_STSM_NENS4_39AutoVectorizingCopyWithAssumedAlignmentILi128EEEEEEvvEEEEvNT_6ParamsE)
        .other          _ZN7cutlass13device_kernelINS_4gemm6kernel13GemmUniversalIN4cute5tupleIJiiiiEEENS1_10collective13CollectiveMmaINS1_35MainloopSm100TmaUmmaWarpSpecializedILi17ELi2ELi4ENS5_IJNS4_1CILi2EEENSA_ILi1EEESC_EEEEENS5_IJNSA_ILi64EEENSA_ILi128EEENSA_ILi32EEEEEENS_6half_tENS5_IJlSC_lEEESJ_SK_NS4_8TiledMMAINS4_8MMA_AtomIJNS4_20SM100_MMA_F16BF16_SSISJ_SJ_fLi64ELi128ELNS4_4UMMA5MajorE0ELSP_0ELNSO_7ScaleInE0ELSQ_0EEEEEENS4_6LayoutINS5_IJSC_SC_SC_EEENS5_IJNSA_ILi0EEESV_SV_EEEEENS5_IJNS4_10UnderscoreESY_SY_EEEEENS4_13SM90_TMA_LOADENS4_14ComposedLayoutINS4_7SwizzleILi2ELi4ELi3EEENS4_18smem_ptr_flag_bitsILi16EEENST_INS5_IJNSA_ILi8EEESH_EEENS5_IJSH_SC_EEEEEEEvNS4_8identityENS4_23SM90_TMA_LOAD_MULTICASTES1B_vS1C_EENS_8epilogue10collective18CollectiveEpilogueINS1F_23Sm100TmaWarpSpecializedILi4ELi2ELi16ELb1ELb0EEEJSI_NS5_IJNST_ISF_SC_EENST_ISH_SC_EEEEESJ_SK_SJ_SK_NS1F_6fusion15FusionCallbacksIS1J_NS1N_17LinearCombinationISJ_fSJ_fLNS_15FloatRoundStyleE2EEESI_S1M_JEEENS4_5SM1004TMEM4LOAD26SM100_TMEM_LOAD_16dp256b4xES11_S1B_NS4_17SM75_U32x4_LDSM_NENS4_14SM90_TMA_STOREES1B_NS4_17SM90_U32x4_STSM_NENS4_39AutoVectorizingCopyWithAssumedAlignmentILi128EEEEEEvvEEEEvNT_6ParamsE,@"STO_CUDA_ENTRY STV_DEFAULT"
_ZN7cutlass13device_kernelINS_4gemm6kernel13GemmUniversalIN4cute5tupleIJiiiiEEENS1_10collective13CollectiveMmaINS1_35MainloopSm100TmaUmmaWarpSpecializedILi17ELi2ELi4ENS5_IJNS4_1CILi2EEENSA_ILi1EEESC_EEEEENS5_IJNSA_ILi64EEENSA_ILi128EEENSA_ILi32EEEEEENS_6half_tENS5_IJlSC_lEEESJ_SK_NS4_8TiledMMAINS4_8MMA_AtomIJNS4_20SM100_MMA_F16BF16_SSISJ_SJ_fLi64ELi128ELNS4_4UMMA5MajorE0ELSP_0ELNSO_7ScaleInE0ELSQ_0EEEEEENS4_6LayoutINS5_IJSC_SC_SC_EEENS5_IJNSA_ILi0EEESV_SV_EEEEENS5_IJNS4_10UnderscoreESY_SY_EEEEENS4_13SM90_TMA_LOADENS4_14ComposedLayoutINS4_7SwizzleILi2ELi4ELi3EEENS4_18smem_ptr_flag_bitsILi16EEENST_INS5_IJNSA_ILi8EEESH_EEENS5_IJSH_SC_EEEEEEEvNS4_8identityENS4_23SM90_TMA_LOAD_MULTICASTES1B_vS1C_EENS_8epilogue10collective18CollectiveEpilogueINS1F_23Sm100TmaWarpSpecializedILi4ELi2ELi16ELb1ELb0EEEJSI_NS5_IJNST_ISF_SC_EENST_ISH_SC_EEEEESJ_SK_SJ_SK_NS1F_6fusion15FusionCallbacksIS1J_NS1N_17LinearCombinationISJ_fSJ_fLNS_15FloatRoundStyleE2EEESI_S1M_JEEENS4_5SM1004TMEM4LOAD26SM100_TMEM_LOAD_16dp256b4xES11_S1B_NS4_17SM75_U32x4_LDSM_NENS4_14SM90_TMA_STOREES1B_NS4_17SM90_U32x4_STSM_NENS4_39AutoVectorizingCopyWithAssumedAlignmentILi128EEEEEEvvEEEEvNT_6ParamsE:
[----:B------:R-:W1:Y:S01]  /*0000*/  LDC R1, c[0x0][0x37c] ;  /* 0x0000df00ff017b82 */ /* 0x000e620000000800 */
[----:B------:R-:W2:Y:S01]  /*0010*/  S2R R57, SR_TID.X ;  /* 0x0000000000397919 */ /* 0x000ea20000002100 */
[----:B------:R-:W3:Y:S01]  /*0020*/  LDCU.64 UR8, c[0x0][0x890] ;  /* 0x00011200ff0877ac */ /* 0x000ee20008000a00 */
[----:B------:R-:W-:Y:S02]  /*0030*/  PRMT R45, RZ, 0x7610, R45 ;  /* 0x00007610ff2d7816 */ /* 0x000fe4000000002d */
[----:B------:R-:W-:Y:S01]  /*0040*/  ELECT P3, URZ, PT ;  /* 0x0000000000ff782f */ /* 0x000fe20003860000 */
[----:B---3--:R-:W-:-:S04]  /*0050*/  UISETP.NE.U32.AND UP0, UPT, UR8, URZ, UPT ;  /* 0x000000ff0800728c */ /* 0x008fc8000bf05070 */
[----:B------:R-:W-:Y:S01]  /*0060*/  UISETP.NE.AND.EX UP0, UPT, UR9, URZ, UPT, UP0 ;  /* 0x000000ff0900728c */ /* 0x000fe2000bf05300 */
[----:B--2---:R-:W-:-:S05]  /*0070*/  SHF.R.U32.HI R46, RZ, 0x5, R57 ;  /* 0x00000005ff2e7819 */ /* 0x004fca0000011639 */
[----:B------:R-:W2:Y:S02]  /*0080*/  SHFL.IDX PT, R0, R46, RZ, 0x1f ;  /* 0x00001fff2e007589 */ /* 0x000ea400000e0000 */
[----:B--2---:R-:W-:Y:S01]  /*0090*/  R2UR UR18, R0 ;  /* 0x00000000001272ca */ /* 0x004fe200000e0000 */
[----:B-1----:R-:W-:-:S14]  /*00a0*/  BRA.U UP0, `(.L_x_0) ;  /* 0x0000000100307547 */ /* 0x002fdc000b800000 */
[----:B------:R-:W1:Y:S02]  /*00b0*/  LDCU.64 UR4, c[0x0][0x888] ;  /* 0x00011100ff0477ac */ /* 0x000e640008000a00 */
[----:B-1----:R-:W-:-:S04]  /*00c0*/  UISETP.NE.U32.AND UP0, UPT, UR4, URZ, UPT ;  /* 0x000000ff0400728c */ /* 0x002fc8000bf05070 */
[----:B------:R-:W-:-:S09]  /*00d0*/  UISETP.NE.AND.EX UP0, UPT, UR5, URZ, UPT, UP0 ;  /* 0x000000ff0500728c */ /* 0x000fd2000bf05300 */
[----:B------:R-:W-:Y:S05]  /*00e0*/  BRA.U !UP0, `(.L_x_1) ;  /* 0x0000000108147547 */ /* 0x000fea000b800000 */
[----:B------:R-:W1:Y:S01]  /*00f0*/  LDC.64 R2, c[0x0][0x888] ;  /* 0x00022200ff027b82 */ /* 0x000e620000000a00 */
[----:B------:R-:W1:Y:S02]  /*0100*/  LDCU.64 UR4, c[0x0][0x358] ;  /* 0x00006b00ff0477ac */ /* 0x000e640008000a00 */
[----:B-1----:R1:W5:Y:S01]  /*0110*/  LDG.E R27, desc[UR4][R2.64] ;  /* 0x00000004021b7981 */ /* 0x002362000c1e1900 */
[----:B------:R-:W-:Y:S01]  /*0120*/  HFMA2 R45, -RZ, RZ, 0, 5.9604644775390625e-08 ;  /* 0x00000001ff2d7431 */ /* 0x000fe200000001ff */
[----:B------:R-:W-:Y:S05]  /*0130*/  BRA `(.L_x_0) ;  /* 0x00000000000c7947 */ /* 0x000fea0003800000 */
.L_x_1:
[----:B------:R-:W1:Y:S01]  /*0140*/  LDCU UR4, c[0x0][0x880] ;  /* 0x00011000ff0477ac */ /* 0x000e620008000800 */
[----:B------:R-:W-:Y:S01]  /*0150*/  HFMA2 R45, -RZ, RZ, 0, 5.9604644775390625e-08 ;  /* 0x00000001ff2d7431 */ /* 0x000fe200000001ff */
[----:B-1----:R-:W-:-:S07]  /*0160*/  MOV R27, UR4 ;  /* 0x00000004001b7c02 */ /* 0x002fce0008000f00 */
.L_x_0:
[----:B------:R-:W2:Y:S02]  /*0170*/  LDCU.64 UR4, c[0x0][0x8b0] ;  /* 0x00011600ff0477ac */ /* 0x000ea40008000a00 */
[----:B--2---:R-:W-:-:S04]  /*0180*/  UISETP.NE.U32.AND UP0, UPT, UR4, URZ, UPT ;  /* 0x000000ff0400728c */ /* 0x004fc8000bf05070 */
[----:B------:R-:W-:-:S09]  /*0190*/  UISETP.NE.AND.EX UP0, UPT, UR5, URZ, UPT, UP0 ;  /* 0x000000ff0500728c */ /* 0x000fd2000bf05300 */
[----:B------:R-:W-:Y:S05]  /*01a0*/  BRA.U UP0, `(.L_x_2) ;  /* 0x0000000100287547 */ /* 0x000fea000b800000 */
[----:B------:R-:W2:Y:S02]  /*01b0*/  LDCU.64 UR4, c[0x0][0x8a8] ;  /* 0x00011500ff0477ac */ /* 0x000ea40008000a00 */
[----:B--2---:R-:W-:-:S04]  /*01c0*/  UISETP.NE.U32.AND UP0, UPT, UR4, URZ, UPT ;  /* 0x000000ff0400728c */ /* 0x004fc8000bf05070 */
[----:B------:R-:W-:-:S09]  /*01d0*/  UISETP.NE.AND.EX UP0, UPT, UR5, URZ, UPT, UP0 ;  /* 0x000000ff0500728c */ /* 0x000fd2000bf05300 */
[----:B------:R-:W-:Y:S05]  /*01e0*/  BRA.U !UP0, `(.L_x_3) ;  /* 0x0000000108107547 */ /* 0x000fea000b800000 */
[----:B------:R-:W2:Y:S01]  /*01f0*/  LDC.64 R24, c[0x0][0x8a8] ;  /* 0x00022a00ff187b82 */ /* 0x000ea20000000a00 */
[----:B------:R-:W2:Y:S02]  /*0200*/  LDCU.64 UR4, c[0x0][0x358] ;  /* 0x00006b00ff0477ac */ /* 0x000ea40008000a00 */
[----:B--2---:R2:W5:Y:S01]  /*0210*/  LDG.E R24, desc[UR4][R24.64] ;  /* 0x0000000418187981 */ /* 0x004562000c1e1900 */
[----:B------:R-:W-:Y:S05]  /*0220*/  BRA `(.L_x_2) ;  /* 0x0000000000087947 */ /* 0x000fea0003800000 */
.L_x_3:
[----:B------:R-:W2:Y:S02]  /*0230*/  LDCU UR4, c[0x0][0x8a0] ;  /* 0x00011400ff0477ac */ /* 0x000ea40008000800 */
[----:B--2---:R-:W-:Y:S02]  /*0240*/  MOV R24, UR4 ;  /* 0x0000000400187c02 */ /* 0x004fe40008000f00 */
.L_x_2:
[----:B------:R-:W-:Y:S01]  /*0250*/  IMAD.U32 R0, RZ, RZ, UR18 ;  /* 0x00000012ff007e24 */ /* 0x000fe2000f8e00ff */
[----:B------:R-:W-:Y:S04]  /*0260*/  BSSY.RECONVERGENT B0, `(.L_x_4) ;  /* 0x000000c000007945 */ /* 0x000fe80003800200 */
[C---:B------:R-:W-:Y:S02]  /*0270*/  ISETP.NE.OR P1, PT, R0.reuse, 0x1, !P3 ;  /* 0x000000010000780c */ /* 0x040fe40005f25670 */
[----:B------:R-:W-:-:S11]  /*0280*/  ISETP.NE.OR P0, PT, R0, 0x3, !P3 ;  /* 0x000000030000780c */ /* 0x000fd60005f05670 */
[----:B------:R-:W-:Y:S05]  /*0290*/  @P1 BRA `(.L_x_5) ;  /* 0x0000000000201947 */ /* 0x000fea0003800000 */
[----:B------:R-:W3:Y:S02]  /*02a0*/  LDCU.64 UR4, c[0x0][0x348] ;  /* 0x00006900ff0477ac */ /* 0x000ee40008000a00 */
[----:B---3--:R-:W-:Y:S02]  /*02b0*/  UIADD3 UR6, UP1, UPT, UR4, 0x80, URZ ;  /* 0x0000008004067890 */ /* 0x008fe4000ff3e0ff */
[----:B------:R-:W-:Y:S02]  /*02c0*/  UIADD3 UR4, UP0, UPT, UR4, 0x180, URZ ;  /* 0x0000018004047890 */ /* 0x000fe4000ff1e0ff */
[----:B------:R-:W-:Y:S02]  /*02d0*/  UIADD3.X UR7, UPT, UPT, URZ, UR5, URZ, UP1, !UPT ;  /* 0x00000005ff077290 */ /* 0x000fe40008ffe4ff */
[----:B------:R-:W-:-:S07]  /*02e0*/  UIADD3.X UR5, UPT, UPT, URZ, UR5, URZ, UP0, !UPT ;  /* 0x00000005ff057290 */ /* 0x000fce00087fe4ff */
[----:B------:R3:W-:Y:S02]  /*02f0*/  UTMACCTL.PF [UR6] ;  /* 0x00000000060079b9 */ /* 0x0007e40008040000 */
[----:B------:R3:W-:Y:S02]  /*0300*/  UTMACCTL.PF [UR4] ;  /* 0x00000000040079b9 */ /* 0x0007e40008040000 */
[----:B---3--:R-:W-:Y:S01]  /*0310*/  NOP ;  /* 0x0000000000007918 */ /* 0x008fe20000000000 */
.L_x_5:
[----:B------:R-:W-:Y:S05]  /*0320*/  BSYNC.RECONVERGENT B0 ;  /* 0x0000000000007941 */ /* 0x000fea0003800200 */
.L_x_4:
[----:B------:R-:W-:Y:S04]  /*0330*/  BSSY.RECONVERGENT B0, `(.L_x_6) ;  /* 0x000000a000007945 */ /* 0x000fe80003800200 */
        /* <DEDUP_REMOVED lines=9> */
.L_x_7:
[----:B------:R-:W-:Y:S05]  /*03d0*/  BSYNC.RECONVERGENT B0 ;  /* 0x0000000000007941 */ /* 0x000fea0003800200 */
.L_x_6:
[----:B------:R-:W3:Y:S01]  /*03e0*/  LDCU.64 UR4, c[0x0][0x888] ;  /* 0x00011100ff0477ac */ /* 0x000ee20008000a00 */
[----:B------:R-:W-:Y:S02]  /*03f0*/  UISETP.EQ.U32.AND UP2, UPT, UR8, URZ, UPT ;  /* 0x000000ff0800728c */ /* 0x000fe4000bf42070 */
[----:B------:R-:W-:Y:S02]  /*0400*/  UPLOP3.LUT UP3, UPT, UPT, UPT, UPT, 0x80, 0x8 ;  /* 0x000000000008789c */ /* 0x000fe40003f6f070 */
[----:B---3--:R-:W-:-:S04]  /*0410*/  UISETP.NE.U32.AND UP0, UPT, UR4, URZ, UPT ;  /* 0x000000ff0400728c */ /* 0x008fc8000bf05070 */
[----:B------:R-:W-:-:S04]  /*0420*/  UISETP.NE.AND.EX UP1, UPT, UR5, URZ, UPT, UP0 ;  /* 0x000000ff0500728c */ /* 0x000fc8000bf25300 */
[----:B------:R-:W-:-:S04]  /*0430*/  UISETP.EQ.OR.EX UP4, UPT, UR9, URZ, !UP1, UP2 ;  /* 0x000000ff0900728c */ /* 0x000fc8000cf82720 */
[----:B------:R-:W-:-:S06]  /*0440*/  UP2UR UR4, UPR, URZ, 0x10 ;  /* 0x00000010ff047883 */ /* 0x000fcc0008000000 */
[----:B------:R-:W-:Y:S01]  /*0450*/  MOV R49, UR4 ;  /* 0x0000000400317c02 */ /* 0x000fe20008000f00 */
[----:B------:R-:W-:Y:S06]  /*0460*/  BRA.U !UP4, `(.L_x_8) ;  /* 0x000000010c207547 */ /* 0x000fec000b800000 */
[----:B------:R-:W-:Y:S01]  /*0470*/  UISETP.NE.U32.AND UP2, UPT, UR8, URZ, UPT ;  /* 0x000000ff0800728c */ /* 0x000fe2000bf45070 */
[----:B-----5:R-:W-:Y:S01]  /*0480*/  FSETP.NEU.AND P0, PT, R27, RZ, PT ;  /* 0x000000ff1b00720b */ /* 0x020fe20003f0d000 */
[----:B------:R-:W-:Y:S02]  /*0490*/  USEL UR4, URZ, 0xffffffff, UP1 ;  /* 0xffffffffff047887 */ /* 0x000fe40008800000 */
[----:B------:R-:W-:-:S10]  /*04a0*/  UISETP.NE.AND.EX UP2, UPT, UR9, URZ, UPT, UP2 ;  /* 0x000000ff0900728c */ /* 0x000fd4000bf45320 */
[----:B------:R-:W-:Y:S01]  /*04b0*/  VOTEU.ANY UP0, P0 ;  /* 0x0000000000ff7886 */ /* 0x000fe20000000100 */
[----:B------:R-:W-:-:S04]  /*04c0*/  @!UP2 USEL UR4, URZ, 0xffffffff, UP0 ;  /* 0xffffffffff04a887 */ /* 0x000fc80008000000 */
[----:B------:R-:W-:-:S04]  /*04d0*/  ULOP3.LUT UR4, UR4, 0x1, URZ, 0xc0, !UPT ;  /* 0x0000000104047892 */ /* 0x000fc8000f8ec0ff */
[----:B------:R-:W-:-:S11]  /*04e0*/  UISETP.NE.U32.AND UP3, UPT, UR4, 0x1, UPT ;  /* 0x000000010400788c */ /* 0x000fd6000bf65070 */
.L_x_8:
[----:B-1----:R-:W1:Y:S02]  /*04f0*/  SHFL.IDX PT, R2, R46, RZ, 0x1f ;  /* 0x00001fff2e027589 */ /* 0x002e6400000e0000 */
[----:B-1----:R-:W-:-:S13]  /*0500*/  ISETP.NE.AND P0, PT, R2, RZ, PT ;  /* 0x000000ff0200720c */ /* 0x002fda0003f05270 */
[----:B------:R-:W-:Y:S05]  /*0510*/  @P0 BRA `(.L_x_9) ;  /* 0x0000000000cc0947 */ /* 0x000fea0003800000 */
[----:B------:R-:W-:Y:S01]  /*0520*/  ELECT P0, URZ, PT ;  /* 0x0000000000ff782f */ /* 0x000fe20003800000 */
[----:B------:R-:W-:-:S12]  /*0530*/  BSSY.RECONVERGENT B0, `(.L_x_9) ;  /* 0x0000031000007945 */ /* 0x000fd80003800200 */
[----:B------:R-:W-:Y:S05]  /*0540*/  @!P0 BRA `(.L_x_10) ;  /* 0x0000000000bc8947 */ /* 0x000fea0003800000 */
[----:B------:R-:W1:Y:S01]  /*0550*/  S2UR UR4, SR_CgaCtaId ;  /* 0x00000000000479c3 */ /* 0x000e620000008800 */
[----:B------:R-:W-:Y:S01]  /*0560*/  UMOV UR5, 0x400 ;  /* 0x0000040000057882 */ /* 0x000fe20000000000 */
[----:B------:R-:W-:Y:S01]  /*0570*/  UMOV UR8, 0x1 ;  /* 0x0000000100087882 */ /* 0x000fe20000000000 */
[----:B------:R-:W-:Y:S01]  /*0580*/  UMOV UR6, 0x2 ;  /* 0x0000000200067882 */ /* 0x000fe20000000000 */
[----:B------:R-:W-:-:S04]  /*0590*/  UIADD3 UR8, UPT, UPT, -UR8, 0x100000, URZ ;  /* 0x0010000008087890 */ /* 0x000fc8000fffe1ff */
[----:B------:R-:W-:Y:S02]  /*05a0*/  USHF.L.U32 UR9, UR8, 0xb, URZ ;  /* 0x0000000b08097899 */ /* 0x000fe400080006ff */
[----:B------:R-:W-:Y:S02]  /*05b0*/  USHF.L.U32 UR8, UR8, 0x1, URZ ;  /* 0x0000000108087899 */ /* 0x000fe400080006ff */
[----:B------:R-:W-:-:S04]  /*05c0*/  UIADD3 UR6, UPT, UPT, -UR6, 0x100000, URZ ;  /* 0x0010000006067890 */ /* 0x000fc8000fffe1ff */
[----:B------:R-:W-:Y:S02]  /*05d0*/  USHF.L.U32 UR7, UR6, 0xb, URZ ;  /* 0x0000000b06077899 */ /* 0x000fe400080006ff */
[----:B------:R-:W-:Y:S02]  /*05e0*/  USHF.L.U32 UR6, UR6, 0x1, URZ ;  /* 0x0000000106067899 */ /* 0x000fe400080006ff */
[----:B-1----:R-:W-:Y:S01]  /*05f0*/  ULEA UR4, UR4, UR5, 0x18 ;  /* 0x0000000504047291 */ /* 0x002fe2000f8ec0ff */
[----:B------:R-:W1:Y:S11]  /*0600*/  FENCE.VIEW.ASYNC.S ;  /* 0x00000000000073c6 */ /* 0x000e760000000000 */
[----:B-1----:R1:W3:Y:S01]  /*0610*/  SYNCS.EXCH.64 URZ, [UR4], UR8 ;  /* 0x0000000804ff75b2 */ /* 0x0022e20008000100 */
[----:B------:R1:W4:Y:S01]  /*0620*/  SYNCS.EXCH.64 URZ, [UR4+0x88], UR6 ;  /* 0x0000880604ff75b2 */ /* 0x0003220008000100 */
[----:B------:R1:W1:Y:S01]  /*0630*/  SYNCS.EXCH.64 URZ, [UR4+0x8], UR8 ;  /* 0x0000080804ff75b2 */ /* 0x0002620008000100 */
        /* <DEDUP_REMOVED lines=31> */
[----:B---34-:R-:W-:Y:S01]  /*0830*/  NOP ;  /* 0x0000000000007918 */ /* 0x018fe20000000000 */
.L_x_10:
[----:B-1----:R-:W-:Y:S05]  /*0840*/  BSYNC.RECONVERGENT B0 ;  /* 0x0000000000007941 */ /* 0x002fea0003800200 */
.L_x_9:
[----:B------:R-:W1:Y:S01]  /*0850*/  SHFL.IDX PT, R2, R46, RZ, 0x1f ;  /* 0x00001fff2e027589 */ /* 0x000e6200000e0000 */
[----:B------:R-:W-:Y:S01]  /*0860*/  NOP ;  /* 0x0000000000007918 */ /* 0x000fe20000000000 */
[----:B-1----:R-:W-:-:S13]  /*0870*/  ISETP.NE.AND P0, PT, R2, 0x1, PT ;  /* 0x000000010200780c */ /* 0x002fda0003f05270 */
[----:B------:R-:W-:Y:S05]  /*0880*/  @P0 BRA `(.L_x_11) ;  /* 0x0000000000580947 */ /* 0x000fea0003800000 */
        /* <DEDUP_REMOVED lines=9> */
[----:B------:R-:W-:Y:S01]  /*0920*/  USHF.L.U32 UR6, UR6, 0x1, URZ ;  /* 0x0000000106067899 */ /* 0x000fe200080006ff */
[----:B------:R-:W-:Y:S01]  /*0930*/  ELECT P0, URZ, PT ;  /* 0x0000000000ff782f */ /* 0x000fe20003800000 */
[----:B-1----:R-:W-:Y:S01]  /*0940*/  ULEA UR4, UR4, UR5, 0x18 ;  /* 0x0000000504047291 */ /* 0x002fe2000f8ec0ff */
[----:B------:R-:W1:Y:S11]  /*0950*/  FENCE.VIEW.ASYNC.S ;  /* 0x00000000000073c6 */ /* 0x000e760000000000 */
[----:B-1----:R1:W3:Y:S01]  /*0960*/  SYNCS.EXCH.64 URZ, [UR4+0x110], UR8 ;  /* 0x0001100804ff75b2 */ /* 0x0022e20008000100 */
[----:B------:R1:W4:Y:S01]  /*0970*/  SYNCS.EXCH.64 URZ, [UR4+0x130], UR6 ;  /* 0x0001300604ff75b2 */ /* 0x0003220008000100 */
[----:B------:R1:W1:Y:S01]  /*0980*/  SYNCS.EXCH.64 URZ, [UR4+0x118], UR8 ;  /* 0x0001180804ff75b2 */ /* 0x0002620008000100 */
[----:B------:R1:W1:Y:S01]  /*0990*/  SYNCS.EXCH.64 URZ, [UR4+0x138], UR6 ;  /* 0x0001380604ff75b2 */ /* 0x0002620008000100 */
[----:B------:R1:W1:Y:S01]  /*09a0*/  SYNCS.EXCH.64 URZ, [UR4+0x120], UR8 ;  /* 0x0001200804ff75b2 */ /* 0x0002620008000100 */
[----:B------:R1:W1:Y:S01]  /*09b0*/  SYNCS.EXCH.64 URZ, [UR4+0x140], UR6 ;  /* 0x0001400604ff75b2 */ /* 0x0002620008000100 */
[----:B------:R1:W1:Y:S01]  /*09c0*/  SYNCS.EXCH.64 URZ, [UR4+0x128], UR8 ;  /* 0x0001280804ff75b2 */ /* 0x0002620008000100 */
[----:B------:R1:W1:Y:S01]  /*09d0*/  SYNCS.EXCH.64 URZ, [UR4+0x148], UR6 ;  /* 0x0001480604ff75b2 */ /* 0x0002620008000100 */
[----:B------:R-:W-:Y:S01]  /*09e0*/  NOP ;  /* 0x0000000000007918 */ /* 0x000fe20000000000 */
.L_x_11:
[----:B------:R-:W2:Y:S01]  /*09f0*/  SHFL.IDX PT, R2, R46, RZ, 0x1f ;  /* 0x00001fff2e027589 */ /* 0x000ea200000e0000 */
[----:B------:R-:W-:Y:S01]  /*0a00*/  NOP ;  /* 0x0000000000007918 */ /* 0x000fe20000000000 */
[----:B--2---:R-:W-:-:S13]  /*0a10*/  ISETP.NE.AND P0, PT, R2, 0x3, PT ;  /* 0x000000030200780c */ /* 0x004fda0003f05270 */
[----:B------:R-:W-:Y:S05]  /*0a20*/  @P0 BRA `(.L_x_12) ;  /* 0x0000000000300947 */ /* 0x000fea0003800000 */
[----:B-1----:R-:W1:Y:S01]  /*0a30*/  S2UR UR4, SR_CgaCtaId ;  /* 0x00000000000479c3 */ /* 0x002e620000008800 */
[----:B------:R-:W-:Y:S01]  /*0a40*/  UMOV UR6, 0x400 ;  /* 0x0000040000067882 */ /* 0x000fe20000000000 */
[----:B------:R-:W-:Y:S01]  /*0a50*/  UMOV UR5, 0x20 ;  /* 0x0000002000057882 */ /* 0x000fe20000000000 */
[----:B------:R-:W-:Y:S01]  /*0a60*/  ELECT P0, URZ, PT ;  /* 0x0000000000ff782f */ /* 0x000fe20003800000 */
[----:B-1----:R-:W-:Y:S02]  /*0a70*/  ULEA UR6, UR4, UR6, 0x18 ;  /* 0x0000000604067291 */ /* 0x002fe4000f8ec0ff */
[----:B------:R-:W-:-:S04]  /*0a80*/  UIADD3 UR4, UPT, UPT, -UR5, 0x100000, URZ ;  /* 0x0010000005047890 */ /* 0x000fc8000fffe1ff */
[----:B------:R-:W-:Y:S02]  /*0a90*/  USHF.L.U32 UR5, UR4, 0xb, URZ ;  /* 0x0000000b04057899 */ /* 0x000fe400080006ff */
[----:B------:R-:W-:Y:S01]  /*0aa0*/  USHF.L.U32 UR4, UR4, 0x1, URZ ;  /* 0x0000000104047899 */ /* 0x000fe200080006ff */
[----:B------:R-:W1:Y:S11]  /*0ab0*/  FENCE.VIEW.ASYNC.S ;  /* 0x00000000000073c6 */ /* 0x000e760000000000 */
[----:B-1----:R2:W1:Y:S01]  /*0ac0*/  SYNCS.EXCH.64 URZ, [UR6+0x150], UR4 ;  /* 0x0001500406ff75b2 */ /* 0x0024620008000100 */
[----:B------:R2:W1:Y:S02]  /*0ad0*/  SYNCS.EXCH.64 URZ, [UR6+0x158], UR4 ;  /* 0x0001580406ff75b2 */ /* 0x0004640008000100 */
[----:B--2---:R-:W-:Y:S01]  /*0ae0*/  NOP ;  /* 0x0000000000007918 */ /* 0x004fe20000000000 */
.L_x_12:
[----:B------:R-:W2:Y:S01]  /*0af0*/  SHFL.IDX PT, R2, R46, RZ, 0x1f ;  /* 0x00001fff2e027589 */ /* 0x000ea200000e0000 */
[----:B------:R-:W-:Y:S01]  /*0b00*/  NOP ;  /* 0x0000000000007918 */ /* 0x000fe20000000000 */
[----:B--2---:R-:W-:-:S13]  /*0b10*/  ISETP.NE.AND P0, PT, R2, 0x4, PT ;  /* 0x000000040200780c */ /* 0x004fda0003f05270 */
[----:B------:R-:W-:Y:S05]  /*0b20*/  @P0 BRA `(.L_x_13) ;  /* 0x00000000004c0947 */ /* 0x000fea0003800000 */
[----:B-1----:R-:W1:Y:S01]  /*0b30*/  S2UR UR6, SR_CgaCtaId ;  /* 0x00000000000679c3 */ /* 0x002e620000008800 */
[----:B------:R-:W-:Y:S01]  /*0b40*/  UMOV UR4, 0x1e0 ;  /* 0x000001e000047882 */ /* 0x000fe20000000000 */
[----:B------:R-:W-:Y:S01]  /*0b50*/  UMOV UR5, 0x400 ;  /* 0x0000040000057882 */ /* 0x000fe20000000000 */
[----:B------:R-:W-:Y:S01]  /*0b60*/  USEL UR4, UR4, 0x1a0, UP3 ;  /* 0x000001a004047887 */ /* 0x000fe20009800000 */
[----:B------:R-:W-:Y:S01]  /*0b70*/  UMOV UR8, 0x1 ;  /* 0x0000000100087882 */ /* 0x000fe20000000000 */
[----:B------:R-:W-:Y:S01]  /*0b80*/  ELECT P0, URZ, PT ;  /* 0x0000000000ff782f */ /* 0x000fe20003800000 */
[----:B------:R-:W-:-:S04]  /*0b90*/  UIADD3 UR8, UPT, UPT, -UR8, 0x100000, URZ ;  /* 0x0010000008087890 */ /* 0x000fc8000fffe1ff */
[----:B------:R-:W-:Y:S02]  /*0ba0*/  USHF.L.U32 UR9, UR8, 0xb, URZ ;  /* 0x0000000b08097899 */ /* 0x000fe400080006ff */
[----:B------:R-:W-:Y:S02]  /*0bb0*/  USHF.L.U32 UR8, UR8, 0x1, URZ ;  /* 0x0000000108087899 */ /* 0x000fe400080006ff */
[----:B-1----:R-:W-:Y:S02]  /*0bc0*/  ULEA UR6, UR6, UR5, 0x18 ;  /* 0x0000000506067291 */ /* 0x002fe4000f8ec0ff */
[----:B------:R-:W-:-:S04]  /*0bd0*/  UIADD3 UR4, UPT, UPT, -UR4, 0x100000, URZ ;  /* 0x0010000004047890 */ /* 0x000fc8000fffe1ff */
[----:B------:R-:W-:Y:S02]  /*0be0*/  USHF.L.U32 UR5, UR4, 0xb, URZ ;  /* 0x0000000b04057899 */ /* 0x000fe400080006ff */
[----:B------:R-:W-:Y:S01]  /*0bf0*/  USHF.L.U32 UR4, UR4, 0x1, URZ ;  /* 0x0000000104047899 */ /* 0x000fe200080006ff */
[----:B------:R-:W1:Y:S03]  /*0c00*/  FENCE.VIEW.ASYNC.S ;  /* 0x00000000000073c6 */ /* 0x000e660000000000 */
[----:B-1----:R2:W1:Y:S08]  /*0c10*/  SYNCS.EXCH.64 URZ, [UR6+0x160], UR8 ;  /* 0x0001600806ff75b2 */ /* 0x0024700008000100 */
[----:B------:R2:W1:Y:S01]  /*0c20*/  SYNCS.EXCH.64 URZ, [UR6+0x170], UR4 ;  /* 0x0001700406ff75b2 */ /* 0x0004620008000100 */
[----:B------:R2:W1:Y:S01]  /*0c30*/  SYNCS.EXCH.64 URZ, [UR6+0x168], UR8 ;  /* 0x0001680806ff75b2 */ /* 0x0004620008000100 */
[----:B------:R2:W1:Y:S02]  /*0c40*/  SYNCS.EXCH.64 URZ, [UR6+0x178], UR4 ;  /* 0x0001780406ff75b2 */ /* 0x0004640008000100 */
[----:B--2---:R-:W-:Y:S01]  /*0c50*/  NOP ;  /* 0x0000000000007918 */ /* 0x004fe20000000000 */
.L_x_13:
[----:B------:R-:W2:Y:S01]  /*0c60*/  SHFL.IDX PT, R2, R46, RZ, 0x1f ;  /* 0x00001fff2e027589 */ /* 0x000ea200000e0000 */
[----:B------:R-:W-:Y:S01]  /*0c70*/  NOP ;  /* 0x0000000000007918 */ /* 0x000fe20000000000 */
[----:B--2---:R-:W-:-:S13]  /*0c80*/  ISETP.NE.AND P0, PT, R2, 0x5, PT ;  /* 0x000000050200780c */ /* 0x004fda0003f05270 */
[----:B------:R-:W-:Y:S05]  /*0c90*/  @P0 BRA `(.L_x_14) ;  /* 0x0000000000580947 */ /* 0x000fea0003800000 */
[----:B-1----:R-:W1:Y:S01]  /*0ca0*/  S2UR UR4, SR_CgaCtaId ;  /* 0x00000000000479c3 */ /* 0x002e620000008800 */
        /* <DEDUP_REMOVED lines=12> */
[----:B-1----:R2:W1:Y:S01]  /*0d70*/  SYNCS.EXCH.64 URZ, [UR4+0x180], UR8 ;  /* 0x0001800804ff75b2 */ /* 0x0024620008000100 */
[----:B------:R2:W1:Y:S01]  /*0d80*/  SYNCS.EXCH.64 URZ, [UR4+0x1a0], UR6 ;  /* 0x0001a00604ff75b2 */ /* 0x0004620008000100 */
[----:B------:R2:W1:Y:S01]  /*0d90*/  SYNCS.EXCH.64 URZ, [UR4+0x188], UR8 ;  /* 0x0001880804ff75b2 */ /* 0x0004620008000100 */
[----:B------:R2:W1:Y:S01]  /*0da0*/  SYNCS.EXCH.64 URZ, [UR4+0x1a8], UR6 ;  /* 0x0001a80604ff75b2 */ /* 0x0004620008000100 */
[----:B------:R2:W1:Y:S01]  /*0db0*/  SYNCS.EXCH.64 URZ, [UR4+0x190], UR8 ;  /* 0x0001900804ff75b2 */ /* 0x0004620008000100 */
[----:B------:R2:W1:Y:S01]  /*0dc0*/  SYNCS.EXCH.64 URZ, [UR4+0x1b0], UR6 ;  /* 0x0001b00604ff75b2 */ /* 0x0004620008000100 */
[----:B------:R2:W1:Y:S01]  /*0dd0*/  SYNCS.EXCH.64 URZ, [UR4+0x198], UR8 ;  /* 0x0001980804ff75b2 */ /* 0x0004620008000100 */
[----:B------:R2:W1:Y:S02]  /*0de0*/  SYNCS.EXCH.64 URZ, [UR4+0x1b8], UR6 ;  /* 0x0001b80604ff75b2 */ /* 0x0004640008000100 */
[----:B--2---:R-:W-:Y:S01]  /*0df0*/  NOP ;  /* 0x0000000000007918 */ /* 0x004fe20000000000 */
.L_x_14:
        /* <DEDUP_REMOVED lines=8> */
[----:B------:R-:W-:-:S04]  /*0e80*/  UIADD3 UR6, UPT, UPT, -UR6, 0x100000, URZ ;  /* 0x0010000006067890 */ /* 0x000fc8000fffe1ff */
[----:B------:R-:W-:Y:S02]  /*0e90*/  USHF.L.U32 UR7, UR6, 0xb, URZ ;  /* 0x0000000b06077899 */ /* 0x000fe400080006ff */
[----:B------:R-:W-:Y:S02]  /*0ea0*/  USHF.L.U32 UR6, UR6, 0x1, URZ ;  /* 0x0000000106067899 */ /* 0x000fe400080006ff */
[----:B-1----:R-:W-:Y:S01]  /*0eb0*/  ULEA UR4, UR4, UR5, 0x18 ;  /* 0x0000000504047291 */ /* 0x002fe2000f8ec0ff */
[----:B------:R-:W1:Y:S11]  /*0ec0*/  FENCE.VIEW.ASYNC.S ;  /* 0x00000000000073c6 */ /* 0x000e760000000000 */
[----:B-1----:R2:W1:Y:S01]  /*0ed0*/  SYNCS.EXCH.64 URZ, [UR4+0x1c0], UR6 ;  /* 0x0001c00604ff75b2 */ /* 0x0024620008000100 */
[----:B------:R2:W1:Y:S01]  /*0ee0*/  SYNCS.EXCH.64 URZ, [UR4+0x1d0], UR6 ;  /* 0x0001d00604ff75b2 */ /* 0x0004620008000100 */
[----:B------:R2:W1:Y:S01]  /*0ef0*/  SYNCS.EXCH.64 URZ, [UR4+0x1c8], UR6 ;  /* 0x0001c80604ff75b2 */ /* 0x0004620008000100 */
[----:B------:R2:W1:Y:S02]  /*0f00*/  SYNCS.EXCH.64 URZ, [UR4+0x1d8], UR6 ;  /* 0x0001d80604ff75b2 */ /* 0x0004640008000100 */
[----:B--2---:R-:W-:Y:S01]  /*0f10*/  NOP ;  /* 0x0000000000007918 */ /* 0x004fe20000000000 */
.L_x_15:
[----:B-1----:R-:W1:Y:S01]  /*0f20*/  LDCU UR4, c[0x0][0x36c] ;  /* 0x00006d80ff0477ac */ /* 0x002e620008000800 */
[----:B------:R-:W-:Y:S01]  /*0f30*/  ISETP.NE.OR P3, PT, R0, 0x2, !P3 ;  /* 0x000000020000780c */ /* 0x000fe20005f65670 */
[----:B------:R-:W-:Y:S01]  /*0f40*/  NOP ;  /* 0x0000000000007918 */ /* 0x000fe20000000000 */
[----:B------:R-:W-:Y:S01]  /*0f50*/  LOP3.LUT R0, R57, 0x1f, RZ, 0xc0, !PT ;  /* 0x0000001f39007812 */ /* 0x000fe200078ec0ff */
[----:B------:R-:W-:Y:S02]  /*0f60*/  UISETP.NE.AND UP4, UPT, UR18, 0x2, UPT ;  /* 0x000000021200788c */ /* 0x000fe4000bf85270 */
[----:B------:R-:W-:Y:S02]  /*0f70*/  UISETP.NE.AND UP5, UPT, UR18, URZ, UPT ;  /* 0x000000ff1200728c */ /* 0x000fe4000bfa5270 */
[----:B-1----:R-:W-:-:S09]  /*0f80*/  UISETP.EQ.U32.AND UP6, UPT, UR4, 0x1, UPT ;  /* 0x000000010400788c */ /* 0x002fd2000bfc2070 */
[----:B------:R-:W-:Y:S05]  /*0f90*/  BRA.U !UP6, `(.L_x_16) ;  /* 0x000000010e087547 */ /* 0x000fea000b800000 */
[----:B---34-:R-:W-:Y:S01]  /*0fa0*/  UCGABAR_ARV ;  /* 0x00000000000079c7 */ /* 0x018fe20008000000 */
[----:B------:R-:W-:Y:S05]  /*0fb0*/  BRA `(.L_x_17) ;  /* 0x0000000000047947 */ /* 0x000fea0003800000 */
.L_x_16:
[----:B---34-:R-:W-:Y:S01]  /*0fc0*/  NOP ;  /* 0x0000000000007918 */ /* 0x018fe20000000000 */
.L_x_17:
[----:B------:R-:W1:Y:S01]  /*0fd0*/  S2UR UR30, SR_CTAID.X ;  /* 0x00000000001e79c3 */ /* 0x000e620000002500 */
[----:B------:R-:W-:-:S05]  /*0fe0*/  CS2R.32 R48, SR_CgaSize ;  /* 0x0000000000307805 */ /* 0x000fca0000008a00 */
[----:B------:R-:W-:-:S05]  /*0ff0*/  IMAD R48, R48, -0xa0, RZ ;  /* 0xffffff6030307824 */ /* 0x000fca00078e02ff */
[----:B------:R-:W-:-:S14]  /*1000*/  R2UR UR5, R48 ;  /* 0x00000000300572ca */ /* 0x000fdc00000e0000 */
[----:B------:R-:W2:Y:S01]  /*1010*/  LDCU UR5, c[0x0][UR5+0x2b0] ;  /* 0x00005600050577ac */ /* 0x000ea20008000800 */
[----:B------:R-:W-:-:S05]  /*1020*/  CS2R.32 R48, SR_CgaSize ;  /* 0x0000000000307805 */ /* 0x000fca0000008a00 */
[----:B------:R-:W-:-:S05]  /*1030*/  IMAD R48, R48, -0xa0, RZ ;  /* 0xffffff6030307824 */ /* 0x000fca00078e02ff */
[----:B------:R-:W-:-:S14]  /*1040*/  R2UR UR4, R48 ;  /* 0x00000000300472ca */ /* 0x000fdc00000e0000 */
[----:B------:R-:W3:Y:S01]  /*1050*/  LDCU UR4, c[0x0][UR4+0x2b4] ;  /* 0x00005680040477ac */ /* 0x000ee20008000800 */
[----:B------:R-:W4:Y:S01]  /*1060*/  S2UR UR31, SR_CTAID.Y ;  /* 0x00000000001f79c3 */ /* 0x000f220000002600 */
[----:B------:R-:W-:-:S05]  /*1070*/  CS2R.32 R48, SR_CgaSize ;  /* 0x0000000000307805 */ /* 0x000fca0000008a00 */
[----:B------:R-:W-:-:S05]  /*1080*/  IMAD R48, R48, -0xa0, RZ ;  /* 0xffffff6030307824 */ /* 0x000fca00078e02ff */
[----:B------:R-:W-:-:S14]  /*1090*/  R2UR UR7, R48 ;  /* 0x00000000300772ca */ /* 0x000fdc00000e0000 */
[----:B------:R-:W3:Y:S01]  /*10a0*/  LDCU UR7, c[0x0][UR7+0x2a0] ;  /* 0x00005400070777ac */ /* 0x000ee20008000800 */
[----:B------:R-:W-:-:S05]  /*10b0*/  CS2R.32 R48, SR_CgaSize ;  /* 0x0000000000307805 */ /* 0x000fca0000008a00 */
[----:B------:R-:W-:-:S05]  /*10c0*/  IMAD R48, R48, -0xa0, RZ ;  /* 0xffffff6030307824 */ /* 0x000fca00078e02ff */
[----:B------:R-:W-:-:S14]  /*10d0*/  R2UR UR8, R48 ;  /* 0x00000000300872ca */ /* 0x000fdc00000e0000 */
[----:B------:R-:W3:Y:S01]  /*10e0*/  LDCU UR8, c[0x0][UR8+0x2a4] ;  /* 0x00005480080877ac */ /* 0x000ee20008000800 */
[----:B------:R-:W3:Y:S01]  /*10f0*/  LDCU UR19, c[0x0][0xb24] ;  /* 0x00016480ff1377ac */ /* 0x000ee20008000800 */
[----:B------:R-:W3:Y:S01]  /*1100*/  LDCU UR42, c[0x0][0xb24] ;  /* 0x00016480ff2a77ac */ /* 0x000ee20008000800 */
[----:B-1----:R-:W-:Y:S01]  /*1110*/  I2FP.F32.U32 R3, UR30 ;  /* 0x0000001e00037c45 */ /* 0x002fe20008201000 */
[----:B------:R-:W1:Y:S04]  /*1120*/  LDCU UR22, c[0x0][0xb30] ;  /* 0x00016600ff1677ac */ /* 0x000e680008000800 */
[----:B--2---:R-:W-:Y:S01]  /*1130*/  FMUL R3, R3, UR5 ;  /* 0x0000000503037c20 */ /* 0x004fe20008400000 */
[----:B----4-:R-:W-:-:S05]  /*1140*/  I2FP.F32.U32 R2, UR31 ;  /* 0x0000001f00027c45 */ /* 0x010fca0008201000 */
[----:B------:R-:W2:Y:S01]  /*1150*/  F2I.U32.TRUNC.NTZ R3, R3 ;  /* 0x0000000300037305 */ /* 0x000ea2000020f000 */
[----:B---3--:R-:W-:-:S07]  /*1160*/  FMUL R2, R2, UR4 ;  /* 0x0000000402027c20 */ /* 0x008fce0008400000 */
[----:B------:R-:W3:Y:S01]  /*1170*/  F2I.U32.TRUNC.NTZ R2, R2 ;  /* 0x0000000200027305 */ /* 0x000ee2000020f000 */
[----:B--2---:R-:W-:Y:S02]  /*1180*/  R2UR UR4, R3 ;  /* 0x00000000030472ca */ /* 0x004fe400000e0000 */
[----:B---3--:R-:W-:Y:S02]  /*1190*/  R2UR UR6, R2 ;  /* 0x00000000020672ca */ /* 0x008fe400000e0000 */
[----:B------:R-:W-:-:S09]  /*11a0*/  PRMT R2, RZ, 0x7610, R2 ;  /* 0x00007610ff027816 */ /* 0x000fd20000000002 */
[----:B------:R-:W-:-:S04]  /*11b0*/  UIADD3 UR5, UPT, UPT, -UR4, URZ, URZ ;  /* 0x000000ff04057290 */ /* 0x000fc8000fffe1ff */
[----:B------:R-:W-:Y:S02]  /*11c0*/  UIMAD UR5, UR7, UR5, UR30 ;  /* 0x00000005070572a4 */ /* 0x000fe4000f8e021e */
[----:B------:R-:W-:-:S04]  /*11d0*/  UIADD3 UR4, UPT, UPT, -UR6, URZ, URZ ;  /* 0x000000ff06047290 */ /* 0x000fc8000fffe1ff */
[----:B------:R-:W-:Y:S01]  /*11e0*/  IMAD.U32 R48, RZ, RZ, UR5 ;  /* 0x00000005ff307e24 */ /* 0x000fe2000f8e00ff */
[----:B------:R-:W-:-:S06]  /*11f0*/  UIMAD UR4, UR8, UR4, UR31 ;  /* 0x00000004080472a4 */ /* 0x000fcc000f8e021f */
[----:B------:R-:W-:Y:S01]  /*1200*/  IMAD.U32 R47, RZ, RZ, UR4 ;  /* 0x00000004ff2f7e24 */ /* 0x000fe2000f8e00ff */
[----:B-1----:R-:W-:Y:S06]  /*1210*/  BRA.U UP5, `(.L_x_18) ;  /* 0x00000001052c7547 */ /* 0x002fec000b800000 */
[----:B------:R-:W-:Y:S02]  /*1220*/  R2UR UR4, R47 ;  /* 0x000000002f0472ca */ /* 0x000fe400000e0000 */
[----:B------:R-:W-:-:S11]  /*1230*/  R2UR UR6, R48 ;  /* 0x00000000300672ca */ /* 0x000fd600000e0000 */
[----:B------:R-:W-:-:S04]  /*1240*/  UISETP.NE.AND UP0, UPT, UR4, URZ, UPT ;  /* 0x000000ff0400728c */ /* 0x000fc8000bf05270 */
[----:B------:R-:W-:-:S04]  /*1250*/  UISETP.EQ.OR UP0, UPT, UR6, URZ, !UP0 ;  /* 0x000000ff0600728c */ /* 0x000fc8000c702670 */
[----:B------:R-:W-:Y:S02]  /*1260*/  USEL UR5, URZ, 0x1, !UP0 ;  /* 0x00000001ff057887 */ /* 0x000fe4000c000000 */
[----:B------:R-:W-:-:S04]  /*1270*/  UISETP.NE.AND UP0, UPT, UR4, URZ, UPT ;  /* 0x000000ff0400728c */ /* 0x000fc8000bf05270 */
[----:B------:R-:W-:Y:S02]  /*1280*/  USEL UR4, URZ, 0x2, UP0 ;  /* 0x00000002ff047887 */ /* 0x000fe40008000000 */
[----:B------:R-:W-:-:S04]  /*1290*/  UISETP.NE.AND UP0, UPT, UR6, 0x1, UPT ;  /* 0x000000010600788c */ /* 0x000fc8000bf05270 */
[----:B------:R-:W-:-:S04]  /*12a0*/  USEL UR4, UR4, 0x2, UP0 ;  /* 0x0000000204047887 */ /* 0x000fc80008000000 */
[----:B------:R-:W-:-:S06]  /*12b0*/  UIADD3 UR4, UPT, UPT, UR5, UR4, URZ ;  /* 0x0000000405047290 */ /* 0x000fcc000fffe0ff */
[----:B------:R-:W-:-:S07]  /*12c0*/  IMAD.U32 R2, RZ, RZ, UR4 ;  /* 0x00000004ff027e24 */ /* 0x000fce000f8e00ff */
.L_x_18:
[----:B------:R-:W1:Y:S01]  /*12d0*/  S2UR UR36, SR_CTAID.Z ;  /* 0x00000000002479c3 */ /* 0x000e620000002700 */
[----:B------:R-:W-:-:S09]  /*12e0*/  UISETP.GE.AND UP0, UPT, UR19, 0x1, UPT ;  /* 0x000000011300788c */ /* 0x000fd2000bf06270 */
[----:B------:R-:W-:Y:S05]  /*12f0*/  BRA.U !UP0, `(.L_x_19) ;  /* 0x0000000108d47547 */ /* 0x000fea000b800000 */
[----:B------:R-:W2:Y:S01]  /*1300*/  LDCU.128 UR12, c[0x0][0xb10] ;  /* 0x00016200ff0c77ac */ /* 0x000ea20008000c00 */
[----:B------:R-:W3:Y:S01]  /*1310*/  LDCU UR20, c[0x0][0xb0c] ;  /* 0x00016180ff1477ac */ /* 0x000ee20008000800 */
[----:B------:R-:W4:Y:S01]  /*1320*/  LDCU UR6, c[0x0][0x370] ;  /* 0x00006e00ff0677ac */ /* 0x000f220008000800 */
[----:B------:R-:W1:Y:S01]  /*1330*/  LDCU UR7, c[0x0][0x374] ;  /* 0x00006e80ff0777ac */ /* 0x000e620008000800 */
[----:B------:R-:W1:Y:S01]  /*1340*/  LDCU UR21, c[0x0][0xb20] ;  /* 0x00016400ff1577ac */ /* 0x000e620008000800 */
[----:B--2---:R-:W-:Y:S02]  /*1350*/  UIMAD.WIDE.U32 UR4, UR30, UR12, URZ ;  /* 0x0000000c1e0472a5 */ /* 0x004fe4000f8e00ff */
[----:B---3--:R-:W-:Y:S01]  /*1360*/  UISETP.NE.AND UP0, UPT, UR20, 0x1, UPT ;  /* 0x000000011400788c */ /* 0x008fe2000bf05270 */
[----:B------:R-:W2:Y:S01]  /*1370*/  LDCU.64 UR8, c[0x0][0xb28] ;  /* 0x00016500ff0877ac */ /* 0x000ea20008000a00 */
[----:B----4-:R-:W-:-:S03]  /*1380*/  UIMAD.WIDE.U32 UR10, UR6, UR12, URZ ;  /* 0x0000000c060a72a5 */ /* 0x010fc6000f8e00ff */
[----:B------:R-:W-:Y:S01]  /*1390*/  UMOV UR4, UR5 ;  /* 0x0000000500047c82 */ /* 0x000fe20008000000 */
[----:B------:R-:W-:Y:S02]  /*13a0*/  UISETP.NE.AND UP2, UPT, UR19, 0x1, UPT ;  /* 0x000000011300788c */ /* 0x000fe4000bf45270 */
[----:B------:R-:W-:Y:S01]  /*13b0*/  USHF.R.U32.HI UR4, URZ, UR13, UR4 ;  /* 0x0000000dff047299 */ /* 0x000fe20008011604 */
[----:B------:R-:W-:Y:S01]  /*13c0*/  UMOV UR10, UR11 ;  /* 0x0000000b000a7c82 */ /* 0x000fe20008000000 */
[----:B------:R-:W-:Y:S02]  /*13d0*/  UIMAD.WIDE.U32 UR16, UR31, UR15, URZ ;  /* 0x0000000f1f1072a5 */ /* 0x000fe4000f8e00ff */
[----:B------:R-:W-:Y:S02]  /*13e0*/  USEL UR5, UR30, UR4, !UP0 ;  /* 0x000000041e057287 */ /* 0x000fe4000c000000 */
[----:B------:R-:W-:Y:S02]  /*13f0*/  @UP0 USHF.R.U32.HI UR6, URZ, UR13, UR10 ;  /* 0x0000000dff060299 */ /* 0x000fe4000801160a */
[----:B------:R-:W-:-:S02]  /*1400*/  UISETP.NE.AND UP0, UPT, UR14, 0x1, UPT ;  /* 0x000000010e00788c */ /* 0x000fc4000bf05270 */
[----:B-1----:R-:W-:Y:S02]  /*1410*/  UIMAD.WIDE.U32 UR10, UR7, UR15, URZ ;  /* 0x0000000f070a72a5 */ /* 0x002fe4000f8e00ff */
[----:B--2---:R-:W-:Y:S01]  /*1420*/  UIMAD.WIDE.U32 UR12, UR6, UR8, URZ ;  /* 0x00000008060c72a5 */ /* 0x004fe2000f8e00ff */
[----:B------:R-:W-:Y:S02]  /*1430*/  UMOV UR4, UR17 ;  /* 0x0000001100047c82 */ /* 0x000fe40008000000 */
[----:B------:R-:W-:Y:S02]  /*1440*/  USHF.R.U32.HI UR4, URZ, UR21, UR4 ;  /* 0x00000015ff047299 */ /* 0x000fe40008011604 */
[----:B------:R-:W-:Y:S02]  /*1450*/  UMOV UR10, UR11 ;  /* 0x0000000b000a7c82 */ /* 0x000fe40008000000 */
[----:B------:R-:W-:Y:S01]  /*1460*/  UMOV UR12, UR13 ;  /* 0x0000000d000c7c82 */ /* 0x000fe20008000000 */
[----:B------:R-:W-:-:S02]  /*1470*/  @UP0 USHF.R.U32.HI UR7, URZ, UR21, UR10 ;  /* 0x00000015ff070299 */ /* 0x000fc4000801160a */
[----:B------:R-:W-:Y:S02]  /*1480*/  USEL UR4, UR31, UR4, !UP0 ;  /* 0x000000041f047287 */ /* 0x000fe4000c000000 */
[----:B------:R-:W-:Y:S02]  /*1490*/  UIMAD.WIDE.U32 UR10, UR7, UR8, URZ ;  /* 0x00000008070a72a5 */ /* 0x000fe4000f8e00ff */
[----:B------:R-:W-:Y:S02]  /*14a0*/  @UP2 USHF.R.U32.HI UR6, URZ, UR9, UR12 ;  /* 0x00000009ff062299 */ /* 0x000fe4000801160c */
[----:B------:R-:W-:-:S03]  /*14b0*/  UIMAD.WIDE.U32 UR12, UR4, UR8, URZ ;  /* 0x00000008040c72a5 */ /* 0x000fc6000f8e00ff */
[----:B------:R-:W-:Y:S02]  /*14c0*/  UMOV UR10, UR11 ;  /* 0x0000000b000a7c82 */ /* 0x000fe40008000000 */
[----:B------:R-:W-:Y:S02]  /*14d0*/  @UP2 USHF.R.U32.HI UR7, URZ, UR9, UR10 ;  /* 0x00000009ff072299 */ /* 0x000fe4000801160a */
[----:B------:R-:W-:Y:S02]  /*14e0*/  UIMAD UR10, UR6, UR19, URZ ;  /* 0x00000013060a72a4 */ /* 0x000fe4000f8e02ff */
[----:B------:R-:W-:-:S04]  /*14f0*/  UIMAD UR7, UR7, UR19, URZ ;  /* 0x00000013070772a4 */ /* 0x000fc8000f8e02ff */
[----:B------:R-:W-:-:S03]  /*1500*/  UISETP.GE.AND UP0, UPT, UR4, UR7, UPT ;  /* 0x000000070400728c */ /* 0x000fc6000bf06270 */
[----:B------:R-:W-:Y:S01]  /*1510*/  UMOV UR7, UR13 ;  /* 0x0000000d00077c82 */ /* 0x000fe20008000000 */
[----:B------:R-:W-:Y:S02]  /*1520*/  UISETP.GE.OR UP0, UPT, UR5, UR10, UP0 ;  /* 0x0000000a0500728c */ /* 0x000fe40008706670 */
[----:B------:R-:W-:Y:S02]  /*1530*/  UIMAD.WIDE.U32 UR10, UR5, UR8, URZ ;  /* 0x00000008050a72a5 */ /* 0x000fe4000f8e00ff */
[----:B------:R-:W-:Y:S02]  /*1540*/  USHF.R.U32.HI UR7, URZ, UR9, UR7 ;  /* 0x00000009ff077299 */ /* 0x000fe40008011607 */
[----:B------:R-:W-:Y:S02]  /*1550*/  UIADD3 UR10, UPT, UPT, -UR4, URZ, URZ ;  /* 0x000000ff040a7290 */ /* 0x000fe4000fffe1ff */
[----:B------:R-:W-:Y:S02]  /*1560*/  USEL UR7, UR4, UR7, !UP2 ;  /* 0x0000000704077287 */ /* 0x000fe4000d000000 */
[----:B------:R-:W-:Y:S01]  /*1570*/  UIMAD UR10, UR14, UR10, UR31 ;  /* 0x0000000a0e0a72a4 */ /* 0x000fe2000f8e021f */
[----:B------:R-:W-:Y:S01]  /*1580*/  @!UP0 UMOV UR8, UR11 ;  /* 0x0000000b00088c82 */ /* 0x000fe20008000000 */
[----:B------:R-:W-:-:S02]  /*1590*/  UIADD3 UR11, UPT, UPT, -UR5, URZ, URZ ;  /* 0x000000ff050b7290 */ /* 0x000fc4000fffe1ff */
[----:B------:R-:W-:Y:S02]  /*15a0*/  @!UP0 USHF.R.U32.HI UR8, URZ, UR9, UR8 ;  /* 0x00000009ff088299 */ /* 0x000fe40008011608 */
[----:B------:R-:W-:Y:S02]  /*15b0*/  UIADD3 UR9, UPT, UPT, -UR7, URZ, URZ ;  /* 0x000000ff07097290 */ /* 0x000fe4000fffe1ff */
[----:B------:R-:W-:Y:S02]  /*15c0*/  @!UP0 USEL UR8, UR5, UR8, !UP2 ;  /* 0x0000000805088287 */ /* 0x000fe4000d000000 */
[----:B------:R-:W-:Y:S02]  /*15d0*/  UIMAD UR9, UR19, UR9, UR4 ;  /* 0x00000009130972a4 */ /* 0x000fe4000f8e0204 */
[----:B------:R-:W-:Y:S02]  /*15e0*/  @!UP0 UIADD3 UR7, UPT, UPT, UR7, -UR8, URZ ;  /* 0x8000000807078290 */ /* 0x000fe4000fffe0ff */
[----:B------:R-:W-:-:S02]  /*15f0*/  @!UP0 UIMAD UR6, UR9, UR6, UR8 ;  /* 0x00000006090682a4 */ /* 0x000fc4000f8e0208 */
[----:B------:R-:W-:Y:S02]  /*1600*/  @!UP0 UIMAD UR4, UR7, UR19, UR5 ;  /* 0x00000013070482a4 */ /* 0x000fe4000f8e0205 */
[----:B------:R-:W-:Y:S02]  /*1610*/  UIMAD UR30, UR20, UR11, UR30 ;  /* 0x0000000b141e72a4 */ /* 0x000fe4000f8e021e */
[----:B------:R-:W-:Y:S01]  /*1620*/  UIMAD UR31, UR4, UR14, UR10 ;  /* 0x0000000e041f72a4 */ /* 0x000fe2000f8e020a */
[----:B------:R-:W-:Y:S02]  /*1630*/  @!UP0 UMOV UR5, UR6 ;  /* 0x0000000600058c82 */ /* 0x000fe40008000000 */
[----:B------:R-:W-:-:S12]  /*1640*/  UIMAD UR30, UR5, UR20, UR30 ;  /* 0x00000014051e72a4 */ /* 0x000fd8000f8e021e */
.L_x_19:
[----:B------:R-:W-:-:S09]  /*1650*/  UISETP.NE.AND UP0, UPT, UR22, 0x1, UPT ;  /* 0x000000011600788c */ /* 0x000fd2000bf05270 */
[----:B------:R-:W-:Y:S05]  /*1660*/  BRA.U UP0, `(.L_x_20) ;  /* 0x0000000100407547 */ /* 0x000fea000b800000 */
[----:B------:R-:W2:Y:S01]  /*1670*/  LDCU.128 UR8, c[0x0][0xb10] ;  /* 0x00016200ff0877ac */ /* 0x000ea20008000c00 */
[----:B------:R-:W3:Y:S01]  /*1680*/  LDCU UR12, c[0x0][0xb0c] ;  /* 0x00016180ff0c77ac */ /* 0x000ee20008000800 */
[----:B------:R-:W4:Y:S01]  /*1690*/  LDCU UR13, c[0x0][0xb20] ;  /* 0x00016400ff0d77ac */ /* 0x000f220008000800 */
[----:B--2---:R-:W-:Y:S02]  /*16a0*/  UIMAD.WIDE.U32 UR4, UR30, UR8, URZ ;  /* 0x000000081e0472a5 */ /* 0x004fe4000f8e00ff */
[----:B------:R-:W-:Y:S02]  /*16b0*/  UIMAD.WIDE.U32 UR6, UR31, UR11, URZ ;  /* 0x0000000b1f0672a5 */ /* 0x000fe4000f8e00ff */
[----:B---3--:R-:W-:Y:S02]  /*16c0*/  UISETP.NE.AND UP0, UPT, UR12, 0x1, UPT ;  /* 0x000000010c00788c */ /* 0x008fe4000bf05270 */
[----:B------:R-:W-:-:S03]  /*16d0*/  USHF.R.U32.HI UR5, URZ, UR9, UR5 ;  /* 0x00000009ff057299 */ /* 0x000fc60008011605 */
[----:B------:R-:W-:Y:S01]  /*16e0*/  UMOV UR4, UR7 ;  /* 0x0000000700047c82 */ /* 0x000fe20008000000 */
[----:B------:R-:W-:Y:S02]  /*16f0*/  USEL UR5, UR30, UR5, !UP0 ;  /* 0x000000051e057287 */ /* 0x000fe4000c000000 */
[----:B------:R-:W-:Y:S02]  /*1700*/  UISETP.NE.AND UP0, UPT, UR10, 0x1, UPT ;  /* 0x000000010a00788c */ /* 0x000fe4000bf05270 */
[----:B----4-:R-:W-:-:S04]  /*1710*/  USHF.R.U32.HI UR4, URZ, UR13, UR4 ;  /* 0x0000000dff047299 */ /* 0x010fc80008011604 */
[----:B------:R-:W-:-:S04]  /*1720*/  USEL UR4, UR31, UR4, !UP0 ;  /* 0x000000041f047287 */ /* 0x000fc8000c000000 */
[----:B------:R-:W-:Y:S02]  /*1730*/  UIADD3 UR6, UPT, UPT, UR5, -UR4, URZ ;  /* 0x8000000405067290 */ /* 0x000fe4000fffe0ff */
[----:B------:R-:W-:Y:S02]  /*1740*/  UIADD3 UR4, UPT, UPT, -UR5, UR4, URZ ;  /* 0x0000000405047290 */ /* 0x000fe4000fffe1ff */
[----:B------:R-:W-:Y:S02]  /*1750*/  UIMAD UR31, UR6, UR10, UR31 ;  /* 0x0000000a061f72a4 */ /* 0x000fe4000f8e021f */
[----:B------:R-:W-:-:S12]  /*1760*/  UIMAD UR30, UR4, UR12, UR30 ;  /* 0x0000000c041e72a4 */ /* 0x000fd8000f8e021e */
.L_x_20:
[----:B------:R-:W-:Y:S01]  /*1770*/  UISETP.NE.AND UP0, UPT, UR18, 0x2, UPT ;  /* 0x000000021200788c */ /* 0x000fe2000bf05270 */
[----:B------:R-:W-:Y:S09]  /*1780*/  BRA.U !UP6, `(.L_x_21) ;  /* 0x000000010e0c7547 */ /* 0x000ff2000b800000 */
[----:B------:R-:W-:Y:S01]  /*1790*/  UCGABAR_WAIT ;  /* 0x0000000000007dc7 */ /* 0x000fe20008000000 */
[----:B------:R-:W-:Y:S01]  /*17a0*/  CCTL.IVALL ;  /* 0x00000000ff00798f */ /* 0x000fe20002000000 */
[----:B------:R-:W-:Y:S05]  /*17b0*/  BRA `(.L_x_22) ;  /* 0x0000000000047947 */ /* 0x000fea0003800000 */
.L_x_21:
[----:B------:R-:W-:Y:S06]  /*17c0*/  BAR.SYNC.DEFER_BLOCKING 0x0 ;  /* 0x0000000000007b1d */ /* 0x000fec0000010000 */
.L_x_22:
[----:B------:R-:W-:Y:S05]  /*17d0*/  BRA.U UP0, `(.L_x_23) ;  /* 0x00000019009c7547 */ /* 0x000fea000b800000 */
[----:B------:R-:W2:Y:S01]  /*17e0*/  LDCU UR6, c[0x0][0x38c] ;  /* 0x00007180ff0677ac */ /* 0x000ea20008000800 */
[----:B------:R-:W3:Y:S01]  /*17f0*/  S2UR UR7, SR_CgaCtaId ;  /* 0x00000000000779c3 */ /* 0x000ee20000008800 */
[----:B------:R-:W-:Y:S01]  /*1800*/  PLOP3.LUT P1, PT, PT, PT, UP3, 0x80, 0x8 ;  /* 0x000000000008781c */ /* 0x000fe20003f2f038 */
[----:B------:R-:W-:Y:S01]  /*1810*/  IMAD.MOV.U32 R12, RZ, RZ, 0x1 ;  /* 0x00000001ff0c7424 */ /* 0x000fe200078e00ff */
[----:B------:R-:W-:Y:S01]  /*1820*/  UMOV UR13, 0x400 ;  /* 0x00000400000d7882 */ /* 0x000fe20000000000 */
[----:B------:R-:W-:Y:S01]  /*1830*/  UISETP.NE.AND UP1, UPT, UR18, URZ, UPT ;  /* 0x000000ff1200728c */ /* 0x000fe2000bf25270 */
[----:B------:R-:W-:Y:S01]  /*1840*/  ISETP.EQ.OR P2, PT, R0, RZ, P3 ;  /* 0x000000ff0000720c */ /* 0x000fe20001f42670 */
[----:B------:R-:W-:Y:S01]  /*1850*/  USEL UR24, URZ, 0x1, UP4 ;  /* 0x00000001ff187887 */ /* 0x000fe2000a000000 */
[----:B------:R-:W-:Y:S02]  /*1860*/  PLOP3.LUT P1, PT, P1, PT, PT, 0x8, 0x80 ;  /* 0x000000000080781c */ /* 0x000fe40000f2e170 */
[----:B------:R-:W-:Y:S01]  /*1870*/  CS2R R10, SRZ ;  /* 0x00000000000a7805 */ /* 0x000fe2000001ff00 */
[----:B------:R-:W-:Y:S01]  /*1880*/  IMAD.MOV.U32 R9, RZ, RZ, RZ ;  /* 0x000000ffff097224 */ /* 0x000fe200078e00ff */
[----:B------:R-:W4:Y:S01]  /*1890*/  LDCU UR39, c[0x0][0x370] ;  /* 0x00006e00ff2777ac */ /* 0x000f220008000800 */
[----:B------:R-:W-:Y:S01]  /*18a0*/  IMAD.MOV.U32 R8, RZ, RZ, 0x1 ;  /* 0x00000001ff087424 */ /* 0x000fe200078e00ff */
[----:B------:R-:W1:Y:S01]  /*18b0*/  LDCU.64 UR28, c[0x0][0x348] ;  /* 0x00006900ff1c77ac */ /* 0x000e620008000a00 */
[----:B--2---:R-:W-:-:S02]  /*18c0*/  UIADD3 UR5, UPT, UPT, UR6, 0x1f, URZ ;  /* 0x0000001f06057890 */ /* 0x004fc4000fffe0ff */
[----:B------:R-:W-:Y:S02]  /*18d0*/  UIADD3 UR45, UPT, UPT, UR6, 0x3e, URZ ;  /* 0x0000003e062d7890 */ /* 0x000fe4000fffe0ff */
[----:B------:R-:W-:Y:S02]  /*18e0*/  USHF.R.S32.HI UR4, URZ, 0x1f, UR5 ;  /* 0x0000001fff047899 */ /* 0x000fe40008011405 */
[----:B---3--:R-:W-:Y:S02]  /*18f0*/  USHF.L.U32 UR25, UR7, 0xc, URZ ;  /* 0x0000000c07197899 */ /* 0x008fe400080006ff */
[----:B------:R-:W-:Y:S02]  /*1900*/  ULEA.HI UR4, UR4, UR5, URZ, 0x5 ;  /* 0x0000000504047291 */ /* 0x000fe4000f8f28ff */
[----:B------:R-:W-:Y:S02]  /*1910*/  UIADD3 UR5, UPT, UPT, UR6, -0x1, URZ ;  /* 0xffffffff06057890 */ /* 0x000fe4000fffe0ff */
[----:B------:R-:W-:-:S02]  /*1920*/  USHF.R.S32.HI UR41, URZ, 0x5, UR4 ;  /* 0x00000005ff297899 */ /* 0x000fc40008011404 */
[----:B------:R-:W-:Y:S02]  /*1930*/  UISETP.GE.U32.AND UP2, UPT, UR5, -0x3f, UPT ;  /* 0xffffffc10500788c */ /* 0x000fe4000bf46070 */
[----:B------:R-:W-:Y:S02]  /*1940*/  UISETP.LT.U32.AND UP0, UPT, UR41, 0x11, UPT ;  /* 0x000000112900788c */ /* 0x000fe4000bf01070 */
[----:B------:R-:W-:Y:S02]  /*1950*/  USHF.L.U32 UR44, UR7, 0x6, URZ ;  /* 0x00000006072c7899 */ /* 0x000fe400080006ff */
[----:B------:R-:W-:Y:S02]  /*1960*/  USEL UR40, UR41, 0x11, UP0 ;  /* 0x0000001129287887 */ /* 0x000fe40008000000 */
[----:B------:R-:W-:Y:S02]  /*1970*/  ULOP3.LUT UR25, UR25, 0x1000, URZ, 0xc0, !UPT ;  /* 0x0000100019197892 */ /* 0x000fe4000f8ec0ff */
[----:B------:R-:W-:-:S02]  /*1980*/  UIADD3 UR21, UPT, UPT, UR40, -0x1, URZ ;  /* 0xffffffff28157890 */ /* 0x000fc4000fffe0ff */
[----:B------:R-:W-:Y:S02]  /*1990*/  ULEA UR13, UR7, UR13, 0x18 ;  /* 0x0000000d070d7291 */ /* 0x000fe4000f8ec0ff */
[----:B------:R-:W-:Y:S01]  /*19a0*/  @UP2 UIADD3 UR21, UPT, UPT, UR40, URZ, URZ ;  /* 0x000000ff28152290 */ /* 0x000fe2000fffe0ff */
[----:B------:R-:W2:Y:S01]  /*19b0*/  LDCU UR38, c[0x0][0x374] ;  /* 0x00006e80ff2677ac */ /* 0x000ea20008000800 */
[----:B------:R-:W-:Y:S02]  /*19c0*/  ULOP3.LUT UR44, UR44, 0x40, URZ, 0xc0, !UPT ;  /* 0x000000402c2c7892 */ /* 0x000fe4000f8ec0ff */
[----:B------:R-:W-:Y:S02]  /*19d0*/  USEL UR24, UR24, 0x2, UP1 ;  /* 0x0000000218187887 */ /* 0x000fe40008800000 */
[----:B------:R-:W-:Y:S02]  /*19e0*/  UIADD3 UR25, UPT, UPT, UR13, 0x15600, UR25 ;  /* 0x000156000d197890 */ /* 0x000fe4000fffe019 */
[----:B------:R-:W-:-:S02]  /*19f0*/  UIADD3 UR43, UPT, UPT, UR41, -UR40, URZ ;  /* 0x80000028292b7290 */ /* 0x000fc4000fffe0ff */
[----:B------:R-:W-:Y:S01]  /*1a00*/  UIADD3 UR21, UPT, UPT, UR21, 0x1, URZ ;  /* 0x0000000115157890 */ /* 0x000fe2000fffe0ff */
[----:B-1--4-:R-:W-:-:S11]  /*1a10*/  UMOV UR5, URZ ;  /* 0x000000ff00057c82 */ /* 0x012fd60008000000 */
.L_x_43:
[----:B------:R-:W1:Y:S02]  /*1a20*/  S2UR UR4, SR_CgaCtaId ;  /* 0x00000000000479c3 */ /* 0x000e640000008800 */
[----:B-1----:R-:W-:-:S09]  /*1a30*/  UISETP.NE.AND UP0, UPT, UR4, URZ, UPT ;  /* 0x000000ff0400728c */ /* 0x002fd2000bf05270 */
[----:B------:R-:W-:Y:S05]  /*1a40*/  BRA.U UP0, `(.L_x_24) ;  /* 0x0000000100287547 */ /* 0x000fea000b800000 */
[----:B------:R-:W-:Y:S02]  /*1a50*/  LEA R0, R9, UR13, 0x3 ;  /* 0x0000000d09007c11 */ /* 0x000fe4000f8e18ff */
[----:B------:R-:W-:-:S04]  /*1a60*/  SHF.L.U32 R2, R8, 0x1f, RZ ;  /* 0x0000001f08027819 */ /* 0x000fc800000006ff */
[----:B------:R-:W1:Y:S02]  /*1a70*/  SYNCS.PHASECHK.TRANS64.TRYWAIT P0, [R0+URZ+0x1d0], R2 ;  /* 0x0001d002000075a7 */ /* 0x000e6400080011ff */
[----:B-1----:R-:W-:Y:S05]  /*1a80*/  @!P0 BRA `(.L_x_25) ;  /* 0x0000007000f08947 */ /* 0x002fea0003800000 */
.L_x_152:
[----:B------:R-:W-:Y:S01]  /*1a90*/  VIADD R9, R9, 0x1 ;  /* 0x0000000109097836 */ /* 0x000fe20000000000 */
[----:B------:R1:W-:Y:S04]  /*1aa0*/  SYNCS.ARRIVE.TRANS64.A1T0 RZ, [R0+URZ+0x1c0], RZ ;  /* 0x0001c0ff00ff79a7 */ /* 0x0003e800081000ff */
[----:B------:R-:W-:-:S04]  /*1ab0*/  ISETP.NE.AND P0, PT, R9, 0x2, PT ;  /* 0x000000020900780c */ /* 0x000fc80003f05270 */
[----:B------:R-:W-:Y:S02]  /*1ac0*/  SEL R9, R9, RZ, P0 ;  /* 0x000000ff09097207 */ /* 0x000fe40000000000 */
[----:B-1----:R-:W-:-:S04]  /*1ad0*/  SEL R0, RZ, 0x1, P0 ;  /* 0x00000001ff007807 */ /* 0x002fc80000000000 */
[----:B------:R-:W-:-:S07]  /*1ae0*/  LOP3.LUT R8, R8, R0, RZ, 0x3c, !PT ;  /* 0x0000000008087212 */ /* 0x000fce00078e3cff */
.L_x_24:
[----:B------:R-:W-:Y:S01]  /*1af0*/  ULEA UR4, UR5, UR13, 0x3 ;  /* 0x0000000d05047291 */ /* 0x000fe2000f8e18ff */
[----:B------:R-:W-:Y:S01]  /*1b00*/  SHF.L.U32 R0, R12, 0x1f, RZ ;  /* 0x0000001f0c007819 */ /* 0x000fe200000006ff */
[----:B------:R-:W-:Y:S02]  /*1b10*/  UISETP.GE.U32.AND UP0, UPT, UR45, 0x3f, UPT ;  /* 0x0000003f2d00788c */ /* 0x000fe4000bf06070 */
[----:B------:R-:W-:Y:S02]  /*1b20*/  USHF.L.U32 UR35, UR30, 0x6, URZ ;  /* 0x000000061e237899 */ /* 0x000fe400080006ff */
[----:B------:R-:W-:Y:S01]  /*1b30*/  ULEA UR19, UR31, UR44, 0x7 ;  /* 0x0000002c1f137291 */ /* 0x000fe2000f8e38ff */
[----:B------:R-:W-:Y:S02]  /*1b40*/  UMOV UR6, URZ ;  /* 0x000000ff00067c82 */ /* 0x000fe40008000000 */
[----:B------:R1:W3:Y:S02]  /*1b50*/  SYNCS.PHASECHK.TRANS64.TRYWAIT P0, [UR4+0x88], R0 ;  /* 0x00008800ff0075a7 */ /* 0x0002e40008001104 */
[----:B------:R-:W-:Y:S07]  /*1b60*/  BRA.U !UP0, `(.L_x_26) ;  /* 0x0000000108b87547 */ /* 0x000fee000b800000 */
[----:B------:R-:W-:Y:S01]  /*1b70*/  UMOV UR10, URZ ;  /* 0x000000ff000a7c82 */ /* 0x000fe20008000000 */
[----:B------:R-:W-:-:S05]  /*1b80*/  UMOV UR4, UR5 ;  /* 0x0000000500047c82 */ /* 0x000fca0008000000 */
.L_x_32:
[----:B------:R-:W-:Y:S01]  /*1b90*/  ULEA UR33, UR4, UR13, 0x3 ;  /* 0x0000000d04217291 */ /* 0x000fe2000f8e18ff */
[----:B---3--:R-:W-:Y:S01]  /*1ba0*/  @!P3 MOV R2, 0x3000 ;  /* 0x000030000002b802 */ /* 0x008fe20000000f00 */
[----:B-1-34-:R-:W-:Y:S10]  /*1bb0*/  @P0 BRA `(.L_x_27) ;  /* 0x00000000000c0947 */ /* 0x01aff40003800000 */
[----:B------:R-:W-:-:S04]  /*1bc0*/  SHF.L.U32 R3, R12, 0x1f, RZ ;  /* 0x0000001f0c037819 */ /* 0x000fc800000006ff */
[----:B------:R-:W3:Y:S02]  /*1bd0*/  SYNCS.PHASECHK.TRANS64.TRYWAIT P0, [UR33+0x88], R3 ;  /* 0x00008803ff0075a7 */ /* 0x000ee40008001121 */
[----:B---3--:R-:W-:Y:S05]  /*1be0*/  @!P0 BRA `(.L_x_28) ;  /* 0x0000007000ac8947 */ /* 0x008fea0003800000 */
.L_x_27:
[----:B------:R3:W-:Y:S01]  /*1bf0*/  @!P3 SYNCS.ARRIVE.TRANS64 RZ, [UR33], R2 ;  /* 0x00000002ffffb9a7 */ /* 0x0007e20008000021 */
[----:B------:R-:W-:-:S04]  /*1c00*/  ULOP3.LUT UR5, UR24, 0x2, URZ, 0xfc, !UPT ;  /* 0x0000000218057892 */ /* 0x000fc8000f8efcff */
[----:B------:R-:W-:-:S09]  /*1c10*/  UISETP.NE.AND UP0, UPT, UR5, 0x2, UPT ;  /* 0x000000020500788c */ /* 0x000fd2000bf05270 */
[----:B------:R-:W-:Y:S05]  /*1c20*/  BRA.U UP0, `(.L_x_29) ;  /* 0x0000000100047547 */ /* 0x000fea000b800000 */
[----:B--2---:R-:W-:Y:S05]  /*1c30*/  BPT.TRAP 0x1 ;  /* 0x000000040000795c */ /* 0x004fea0000300000 */
.L_x_29:
[----:B------:R-:W-:Y:S04]  /*1c40*/  BSSY.RECONVERGENT B0, `(.L_x_30) ;  /* 0x0000003000007945 */ /* 0x000fe80003800200 */
[----:B------:R-:W-:Y:S05]  /*1c50*/  @P2 BRA `(.L_x_31) ;  /* 0x0000000000042947 */ /* 0x000fea0003800000 */
[----:B--2---:R-:W-:Y:S05]  /*1c60*/  BPT.TRAP 0x1 ;  /* 0x000000040000795c */ /* 0x004fea0000300000 */
.L_x_31:
[----:B--2---:R-:W-:Y:S05]  /*1c70*/  BSYNC.RECONVERGENT B0 ;  /* 0x0000000000007941 */ /* 0x004fea0003800200 */
.L_x_30:
[----:B------:R-:W-:Y:S02]  /*1c80*/  UIADD3 UR5, UPT, UPT, UR4, 0x1, URZ ;  /* 0x0000000104057890 */ /* 0x000fe4000fffe0ff */
[----:B------:R-:W-:Y:S02]  /*1c90*/  USHF.L.U32 UR34, UR10, 0x5, URZ ;  /* 0x000000050a227899 */ /* 0x000fe400080006ff */
[----:B------:R-:W-:Y:S02]  /*1ca0*/  UISETP.NE.AND UP0, UPT, UR5, 0x11, UPT ;  /* 0x000000110500788c */ /* 0x000fe4000bf05270 */
[----:B------:R-:W-:Y:S02]  /*1cb0*/  UIADD3 UR10, UPT, UPT, UR10, 0x1, URZ ;  /* 0x000000010a0a7890 */ /* 0x000fe4000fffe0ff */
[----:B------:R-:W-:Y:S02]  /*1cc0*/  USEL UR7, URZ, 0x1, UP0 ;  /* 0x00000001ff077887 */ /* 0x000fe40008000000 */
[----:B------:R-:W-:-:S02]  /*1cd0*/  USEL UR5, UR5, URZ, UP0 ;  /* 0x000000ff05057287 */ /* 0x000fc40008000000 */
[----:B------:R-:W-:Y:S02]  /*1ce0*/  ULEA UR32, UR4, UR13, 0xc ;  /* 0x0000000d04207291 */ /* 0x000fe4000f8e60ff */
[----:B------:R-:W-:Y:S01]  /*1cf0*/  ULEA UR6, UR5, UR13, 0x3 ;  /* 0x0000000d05067291 */ /* 0x000fe2000f8e18ff */
[----:B------:R-:W-:Y:S01]  /*1d00*/  LOP3.LUT R12, R12, UR7, RZ, 0x3c, !PT ;  /* 0x000000070c0c7c12 */ /* 0x000fe2000f8e3cff */
[----:B------:R-:W-:Y:S02]  /*1d10*/  UIADD3 UR8, UP1, UPT, UR28, 0x80, URZ ;  /* 0x000000801c087890 */ /* 0x000fe4000ff3e0ff */
[----:B------:R-:W-:Y:S01]  /*1d20*/  UIADD3 UR32, UPT, UPT, UR32, 0x4600, URZ ;  /* 0x0000460020207890 */ /* 0x000fe2000fffe0ff */
[----:B-1----:R-:W-:Y:S01]  /*1d30*/  SHF.L.U32 R0, R12, 0x1f, RZ ;  /* 0x0000001f0c007819 */ /* 0x002fe200000006ff */
[----:B------:R-:W-:Y:S02]  /*1d40*/  UIADD3.X UR9, UPT, UPT, URZ, UR29, URZ, UP1, !UPT ;  /* 0x0000001dff097290 */ /* 0x000fe40008ffe4ff */
[----:B------:R-:W-:Y:S01]  /*1d50*/  ULEA UR16, UR4, UR25, 0xd ;  /* 0x0000001904107291 */ /* 0x000fe2000f8e68ff */
[----:B------:R4:W1:Y:S01]  /*1d60*/  SYNCS.PHASECHK.TRANS64.TRYWAIT P0, [UR6+0x88], R0 ;  /* 0x00008800ff0075a7 */ /* 0x0008620008001106 */
[----:B------:R-:W-:Y:S01]  /*1d70*/  UIADD3 UR6, UP0, UPT, UR28, 0x180, URZ ;  /* 0x000001801c067890 */ /* 0x000fe2000ff1e0ff */
[----:B------:R-:W-:Y:S01]  /*1d80*/  UMOV UR14, 0x0 ;  /* 0x00000000000e7882 */ /* 0x000fe20000000000 */
[----:B------:R-:W-:-:S02]  /*1d90*/  UMOV UR15, 0x10000000 ;  /* 0x10000000000f7882 */ /* 0x000fc40000000000 */
[----:B------:R-:W-:Y:S01]  /*1da0*/  UIADD3.X UR7, UPT, UPT, URZ, UR29, URZ, UP0, !UPT ;  /* 0x0000001dff077290 */ /* 0x000fe200087fe4ff */
[----:B------:R-:W-:Y:S01]  /*1db0*/  UTMALDG.3D [UR32], [UR8], desc[UR14] ;  /* 0x00000e20080075b4 */ /* 0x000fe20008011000 */
[----:B------:R-:W-:Y:S01]  /*1dc0*/  UISETP.NE.AND UP0, UPT, UR10, UR21, UPT ;  /* 0x000000150a00728c */ /* 0x000fe2000bf05270 */
[----:B------:R-:W-:Y:S01]  /*1dd0*/  UMOV UR4, 0x30000 ;  /* 0x0003000000047882 */ /* 0x000fe20000000000 */
[----:B------:R-:W-:Y:S01]  /*1de0*/  UMOV UR20, UR36 ;  /* 0x0000002400147c82 */ /* 0x000fe20008000000 */
[----:B------:R-:W-:Y:S01]  /*1df0*/  UMOV UR17, UR33 ;  /* 0x0000002100117c82 */ /* 0x000fe20008000000 */
[----:B------:R-:W-:-:S03]  /*1e00*/  UMOV UR18, UR34 ;  /* 0x0000002200127c82 */ /* 0x000fc60008000000 */
[----:B------:R2:W-:Y:S02]  /*1e10*/  UTMALDG.3D.MULTICAST [UR16], [UR6], UR4, desc[UR14] ;  /* 0x00000e10060073b4 */ /* 0x0005e40008011804 */
[----:B--2---:R-:W-:Y:S01]  /*1e20*/  UMOV UR6, UR21 ;  /* 0x0000001500067c82 */ /* 0x004fe20008000000 */
[----:B------:R-:W-:Y:S01]  /*1e30*/  UMOV UR4, UR5 ;  /* 0x0000000500047c82 */ /* 0x000fe20008000000 */
[----:B------:R-:W-:Y:S05]  /*1e40*/  BRA.U UP0, `(.L_x_32) ;  /* 0xfffffffd00507547 */ /* 0x000fea000b83ffff */
.L_x_26:
[----:B------:R-:W-:Y:S01]  /*1e50*/  ULEA UR4, UR5, UR13, 0x3 ;  /* 0x0000000d05047291 */ /* 0x000fe2000f8e18ff */
[----:B-1--4-:R-:W-:Y:S01]  /*1e60*/  SHF.L.U32 R0, R12, 0x1f, RZ ;  /* 0x0000001f0c007819 */ /* 0x012fe200000006ff */
[----:B------:R-:W-:Y:S01]  /*1e70*/  @!P1 SYNCS.ARRIVE.TRANS64.A1T0 RZ, [UR13+0x158], RZ ;  /* 0x000158ffffff99a7 */ /* 0x000fe2000810000d */
[----:B------:R-:W-:-:S06]  /*1e80*/  UISETP.GT.AND UP0, UPT, UR41, UR40, UPT ;  /* 0x000000282900728c */ /* 0x000fcc000bf04270 */
[----:B---3--:R1:W3:Y:S03]  /*1e90*/  SYNCS.PHASECHK.TRANS64.TRYWAIT P0, [UR4+0x88], R0 ;  /* 0x00008800ff0075a7 */ /* 0x0082e60008001104 */
[----:B------:R-:W-:Y:S05]  /*1ea0*/  BRA.U !UP0, `(.L_x_33) ;  /* 0x0000000108bc7547 */ /* 0x000fea000b800000 */
[----:B------:R-:W-:Y:S01]  /*1eb0*/  UIADD3 UR26, UPT, UPT, UR43, UR6, URZ ;  /* 0x000000062b1a7290 */ /* 0x000fe2000fffe0ff */
[----:B------:R-:W-:-:S11]  /*1ec0*/  UMOV UR4, UR5 ;  /* 0x0000000500047c82 */ /* 0x000fd60008000000 */
.L_x_39:
[----:B------:R-:W-:Y:S01]  /*1ed0*/  ULEA UR9, UR4, UR13, 0x3 ;  /* 0x0000000d04097291 */ /* 0x000fe2000f8e18ff */
[----:B---3--:R-:W-:Y:S01]  /*1ee0*/  @!P3 MOV R2, 0x3000 ;  /* 0x000030000002b802 */ /* 0x008fe20000000f00 */
[----:B-1-3--:R-:W-:Y:S10]  /*1ef0*/  @P0 BRA `(.L_x_34) ;  /* 0x00000000000c0947 */ /* 0x00aff40003800000 */
[----:B------:R-:W-:-:S04]  /*1f00*/  SHF.L.U32 R3, R12, 0x1f, RZ ;  /* 0x0000001f0c037819 */ /* 0x000fc800000006ff */
[----:B------:R-:W3:Y:S02]  /*1f10*/  SYNCS.PHASECHK.TRANS64.TRYWAIT P0, [UR9+0x88], R3 ;  /* 0x00008803ff0075a7 */ /* 0x000ee40008001109 */
[----:B---3--:R-:W-:Y:S05]  /*1f20*/  @!P0 BRA `(.L_x_35) ;  /* 0x0000006c00f48947 */ /* 0x008fea0003800000 */
.L_x_34:
[----:B------:R3:W-:Y:S01]  /*1f30*/  @!P3 SYNCS.ARRIVE.TRANS64 RZ, [UR9], R2 ;  /* 0x00000002ffffb9a7 */ /* 0x0007e20008000009 */
[----:B------:R-:W-:-:S04]  /*1f40*/  ULOP3.LUT UR5, UR24, 0x2, URZ, 0xfc, !UPT ;  /* 0x0000000218057892 */ /* 0x000fc8000f8efcff */
[----:B------:R-:W-:-:S09]  /*1f50*/  UISETP.NE.AND UP0, UPT, UR5, 0x2, UPT ;  /* 0x000000020500788c */ /* 0x000fd2000bf05270 */
[----:B------:R-:W-:Y:S05]  /*1f60*/  BRA.U UP0, `(.L_x_36) ;  /* 0x0000000100047547 */ /* 0x000fea000b800000 */
[----:B--2---:R-:W-:Y:S05]  /*1f70*/  BPT.TRAP 0x1 ;  /* 0x000000040000795c */ /* 0x004fea0000300000 */
.L_x_36:
[----:B------:R-:W-:Y:S04]  /*1f80*/  BSSY.RECONVERGENT B0, `(.L_x_37) ;  /* 0x0000003000007945 */ /* 0x000fe80003800200 */
[----:B------:R-:W-:Y:S05]  /*1f90*/  @P2 BRA `(.L_x_38) ;  /* 0x0000000000042947 */ /* 0x000fea0003800000 */
[----:B--2---:R-:W-:Y:S05]  /*1fa0*/  BPT.TRAP 0x1 ;  /* 0x000000040000795c */ /* 0x004fea0000300000 */
.L_x_38:
[----:B--2---:R-:W-:Y:S05]  /*1fb0*/  BSYNC.RECONVERGENT B0 ;  /* 0x0000000000007941 */ /* 0x004fea0003800200 */
.L_x_37:
[----:B------:R-:W-:Y:S02]  /*1fc0*/  UIADD3 UR5, UPT, UPT, UR4, 0x1, URZ ;  /* 0x0000000104057890 */ /* 0x000fe4000fffe0ff */
[----:B------:R-:W-:Y:S02]  /*1fd0*/  UIADD3 UR14, UP1, UPT, UR28, 0x80, URZ ;  /* 0x000000801c0e7890 */ /* 0x000fe4000ff3e0ff */
[----:B------:R-:W-:Y:S02]  /*1fe0*/  UISETP.NE.AND UP0, UPT, UR5, 0x11, UPT ;  /* 0x000000110500788c */ /* 0x000fe4000bf05270 */
[----:B------:R-:W-:Y:S02]  /*1ff0*/  USHF.L.U32 UR10, UR6, 0x5, URZ ;  /* 0x00000005060a7899 */ /* 0x000fe400080006ff */
[----:B------:R-:W-:Y:S02]  /*2000*/  USEL UR8, URZ, 0x1, UP0 ;  /* 0x00000001ff087887 */ /* 0x000fe40008000000 */
[----:B------:R-:W-:-:S02]  /*2010*/  USEL UR5, UR5, URZ, UP0 ;  /* 0x000000ff05057287 */ /* 0x000fc40008000000 */
[----:B------:R-:W-:Y:S02]  /*2020*/  UIADD3 UR22, UP0, UPT, UR28, 0x180, URZ ;  /* 0x000001801c167890 */ /* 0x000fe4000ff1e0ff */
[----:B------:R-:W-:Y:S01]  /*2030*/  LOP3.LUT R12, R12, UR8, RZ, 0x3c, !PT ;  /* 0x000000080c0c7c12 */ /* 0x000fe2000f8e3cff */
[----:B------:R-:W-:Y:S02]  /*2040*/  ULEA UR8, UR4, UR13, 0xc ;  /* 0x0000000d04087291 */ /* 0x000fe4000f8e60ff */
[----:B------:R-:W-:Y:S01]  /*2050*/  ULEA UR7, UR5, UR13, 0x3 ;  /* 0x0000000d05077291 */ /* 0x000fe2000f8e18ff */
[----:B-1----:R-:W-:Y:S01]  /*2060*/  SHF.L.U32 R0, R12, 0x1f, RZ ;  /* 0x0000001f0c007819 */ /* 0x002fe200000006ff */
[----:B------:R-:W-:Y:S02]  /*2070*/  UIADD3 UR8, UPT, UPT, UR8, 0x4600, URZ ;  /* 0x0000460008087890 */ /* 0x000fe4000fffe0ff */
[----:B------:R-:W-:Y:S02]  /*2080*/  UIADD3.X UR15, UPT, UPT, URZ, UR29, URZ, UP1, !UPT ;  /* 0x0000001dff0f7290 */ /* 0x000fe40008ffe4ff */
[----:B------:R-:W-:-:S02]  /*2090*/  ULEA UR16, UR4, UR25, 0xd ;  /* 0x0000001904107291 */ /* 0x000fc4000f8e68ff */
[----:B------:R-:W-:Y:S01]  /*20a0*/  UIADD3.X UR23, UPT, UPT, URZ, UR29, URZ, UP0, !UPT ;  /* 0x0000001dff177290 */ /* 0x000fe200087fe4ff */
[----:B------:R4:W1:Y:S01]  /*20b0*/  SYNCS.PHASECHK.TRANS64.TRYWAIT P0, [UR7+0x88], R0 ;  /* 0x00008800ff0075a7 */ /* 0x0008620008001107 */
[----:B------:R-:W-:Y:S01]  /*20c0*/  UMOV UR30, 0x0 ;  /* 0x00000000001e7882 */ /* 0x000fe20000000000 */
[----:B------:R-:W-:Y:S01]  /*20d0*/  UMOV UR31, 0x10000000 ;  /* 0x10000000001f7882 */ /* 0x000fe20000000000 */
[----:B------:R-:W-:Y:S01]  /*20e0*/  UMOV UR11, UR35 ;  /* 0x00000023000b7c82 */ /* 0x000fe20008000000 */
[----:B------:R-:W-:Y:S01]  /*20f0*/  UMOV UR12, UR36 ;  /* 0x00000024000c7c82 */ /* 0x000fe20008000000 */
[----:B------:R-:W-:Y:S01]  /*2100*/  UMOV UR7, 0x30000 ;  /* 0x0003000000077882 */ /* 0x000fe20000000000 */
[----:B------:R-:W-:Y:S01]  /*2110*/  UMOV UR20, UR36 ;  /* 0x0000002400147c82 */ /* 0x000fe20008000000 */
[----:B------:R-:W-:Y:S01]  /*2120*/  UMOV UR17, UR9 ;  /* 0x0000000900117c82 */ /* 0x000fe20008000000 */
[----:B------:R-:W-:Y:S01]  /*2130*/  UMOV UR18, UR10 ;  /* 0x0000000a00127c82 */ /* 0x000fe20008000000 */
[----:B------:R4:W-:Y:S01]  /*2140*/  UTMALDG.3D [UR8], [UR14], desc[UR30] ;  /* 0x00001e080e0075b4 */ /* 0x0009e20008011000 */
[----:B------:R-:W-:Y:S01]  /*2150*/  UIADD3 UR6, UPT, UPT, UR6, 0x1, URZ ;  /* 0x0000000106067890 */ /* 0x000fe2000fffe0ff */
[----:B------:R-:W-:-:S03]  /*2160*/  UMOV UR4, UR5 ;  /* 0x0000000500047c82 */ /* 0x000fc60008000000 */
[----:B------:R-:W-:Y:S01]  /*2170*/  UISETP.NE.AND UP0, UPT, UR6, UR26, UPT ;  /* 0x0000001a0600728c */ /* 0x000fe2000bf05270 */
[----:B------:R4:W-:Y:S08]  /*2180*/  UTMALDG.3D.MULTICAST [UR16], [UR22], UR7, desc[UR30] ;  /* 0x00001e10160073b4 */ /* 0x0009f00008011807 */
[----:B----4-:R-:W-:Y:S05]  /*2190*/  BRA.U UP0, `(.L_x_39) ;  /* 0xfffffffd004c7547 */ /* 0x010fea000b83ffff */
.L_x_33:
[C---:B------:R-:W-:Y:S01]  /*21a0*/  LEA R3, R11.reuse, UR13, 0x3 ;  /* 0x0000000d0b037c11 */ /* 0x040fe2000f8e18ff */
[----:B------:R-:W-:Y:S01]  /*21b0*/  NOP ;  /* 0x0000000000007918 */ /* 0x000fe20000000000 */
[----:B-1----:R-:W-:Y:S02]  /*21c0*/  SHF.L.U32 R0, R10, 0x1f, RZ ;  /* 0x0000001f0a007819 */ /* 0x002fe400000006ff */
[----:B------:R-:W-:Y:S02]  /*21d0*/  LEA R4, R11, UR13, 0x4 ;  /* 0x0000000d0b047c11 */ /* 0x000fe4000f8e20ff */
[----:B---3--:R-:W1:Y:S02]  /*21e0*/  SYNCS.PHASECHK.TRANS64.TRYWAIT P0, [R3+URZ+0x160], R0 ;  /* 0x00016000030075a7 */ /* 0x008e6400080011ff */
[----:B-1----:R-:W-:Y:S05]  /*21f0*/  @!P0 BRA `(.L_x_40) ;  /* 0x0000006c00588947 */ /* 0x002fea0003800000 */
.L_x_155:
[----:B------:R-:W3:Y:S01]  /*2200*/  LDS.128 R4, [R4+0x1f0] ;  /* 0x0001f00004047984 */ /* 0x000ee20000000c00 */
[----:B------:R-:W-:Y:S01]  /*2210*/  UISETP.GE.AND UP0, UPT, UR42, 0x1, UPT ;  /* 0x000000012a00788c */ /* 0x000fe2000bf06270 */
[----:B------:R-:W-:Y:S01]  /*2220*/  @!PT LDS RZ, [RZ] ;  /* 0x00000000fffff984 */ /* 0x000fe20000000800 */
[----:B------:R-:W-:Y:S01]  /*2230*/  @!PT LDS RZ, [RZ] ;  /* 0x00000000fffff984 */ /* 0x000fe20000000800 */
[----:B------:R-:W-:Y:S01]  /*2240*/  @!PT LDS RZ, [RZ] ;  /* 0x00000000fffff984 */ /* 0x000fe20000000800 */
[----:B------:R-:W-:Y:S01]  /*2250*/  @!PT LDS RZ, [RZ] ;  /* 0x00000000fffff984 */ /* 0x000fe20000000800 */
[----:B------:R4:W-:Y:S06]  /*2260*/  MEMBAR.ALL.CTA ;  /* 0x0000000000007992 */ /* 0x0009ec0000008000 */
[----:B----4-:R-:W4:Y:S01]  /*2270*/  FENCE.VIEW.ASYNC.S ;  /* 0x00000000000073c6 */ /* 0x010f220000000000 */
[----:B---3--:R-:W-:-:S13]  /*2280*/  LOP3.LUT P0, RZ, R6, 0x1, RZ, 0xc0, !PT ;  /* 0x0000000106ff7812 */ /* 0x008fda000780c0ff */
[----:B----4-:R-:W-:Y:S01]  /*2290*/  VOTEU.ANY UP1, P0 ;  /* 0x0000000000ff7886 */ /* 0x010fe20000020100 */
[----:B------:R-:W-:-:S13]  /*22a0*/  PLOP3.LUT P0, PT, PT, PT, UP1, 0x80, 0x8 ;  /* 0x000000000008781c */ /* 0x000fda0003f0f018 */
[----:B-1----:R-:W-:Y:S02]  /*22b0*/  @P0 LOP3.LUT R0, R5, 0xffff, RZ, 0xc0, !PT ;  /* 0x0000ffff05000812 */ /* 0x002fe400078ec0ff */
[----:B------:R-:W-:Y:S02]  /*22c0*/  @P0 MOV R2, R4 ;  /* 0x0000000400020202 */ /* 0x000fe40000000f00 */
[----:B------:R-:W-:Y:S01]  /*22d0*/  @P0 R2UR UR6, R0 ;  /* 0x00000000000602ca */ /* 0x000fe200000e0000 */
[----:B------:R-:W-:Y:S01]  /*22e0*/  VIADD R0, R3, 0x170 ;  /* 0x0000017003007836 */ /* 0x000fe20000000000 */
[----:B------:R-:W-:Y:S02]  /*22f0*/  @P0 SHF.R.U32.HI R4, RZ, 0x10, R5 ;  /* 0x00000010ff040819 */ /* 0x000fe40000011605 */
[----:B------:R-:W-:Y:S02]  /*2300*/  @P0 R2UR UR7, R2 ;  /* 0x00000000020702ca */ /* 0x000fe400000e0000 */
[----:B------:R-:W-:-:S02]  /*2310*/  PRMT R0, RZ, 0x654, R0 ;  /* 0x00000654ff007816 */ /* 0x000fc40000000000 */
[----:B------:R-:W-:Y:S02]  /*2320*/  @P0 R2UR UR4, R4 ;  /* 0x00000000040402ca */ /* 0x000fe400000e0000 */
[----:B------:R1:W-:Y:S03]  /*2330*/  SYNCS.ARRIVE.TRANS64.RED.A1T0 RZ, [R0+URZ], RZ ;  /* 0x000000ff00ff79a7 */ /* 0x0003e600081004ff */
[----:B------:R-:W-:-:S04]  /*2340*/  @UP1 UMOV UR27, UR6 ;  /* 0x00000006001b1c82 */ /* 0x000fc80008000000 */
[----:B------:R-:W-:-:S04]  /*2350*/  @UP1 UMOV UR37, UR7 ;  /* 0x0000000700251c82 */ /* 0x000fc80008000000 */
[----:B------:R-:W-:Y:S01]  /*2360*/  @UP1 UMOV UR36, UR4 ;  /* 0x0000000400241c82 */ /* 0x000fe20008000000 */
[----:B------:R-:W-:Y:S05]  /*2370*/  BRA.U !UP0, `(.L_x_41) ;  /* 0x0000000108d47547 */ /* 0x000fea000b800000 */
[----:B------:R-:W2:Y:S01]  /*2380*/  LDCU.128 UR16, c[0x0][0xb10] ;  /* 0x00016200ff1077ac */ /* 0x000ea20008000c00 */
[----:B------:R-:W3:Y:S01]  /*2390*/  LDCU UR12, c[0x0][0xb20] ;  /* 0x00016400ff0c77ac */ /* 0x000ee20008000800 */
[----:B------:R-:W4:Y:S01]  /*23a0*/  LDCU UR20, c[0x0][0xb0c] ;  /* 0x00016180ff1477ac */ /* 0x000f220008000800 */
[----:B------:R-:W1:Y:S01]  /*23b0*/  LDCU.64 UR8, c[0x0][0xb28] ;  /* 0x00016500ff0877ac */ /* 0x000e620008000a00 */
[----:B------:R-:W-:Y:S02]  /*23c0*/  UISETP.NE.AND UP3, UPT, UR42, 0x1, UPT ;  /* 0x000000012a00788c */ /* 0x000fe4000bf65270 */
[----:B--2---:R-:W-:Y:S02]  /*23d0*/  UIMAD.WIDE.U32 UR10, UR38, UR19, URZ ;  /* 0x00000013260a72a5 */ /* 0x004fe4000f8e00ff */
[----:B------:R-:W-:Y:S02]  /*23e0*/  UIMAD.WIDE.U32 UR6, UR39, UR16, URZ ;  /* 0x00000010270672a5 */ /* 0x000fe4000f8e00ff */
[----:B------:R-:W-:-:S02]  /*23f0*/  UISETP.NE.AND UP0, UPT, UR18, 0x1, UPT ;  /* 0x000000011200788c */ /* 0x000fc4000bf05270 */
[----:B------:R-:W-:Y:S01]  /*2400*/  UIMAD.WIDE.U32 UR22, UR27, UR19, URZ ;  /* 0x000000131b1672a5 */ /* 0x000fe2000f8e00ff */
[----:B------:R-:W-:Y:S02]  /*2410*/  UMOV UR10, UR11 ;  /* 0x0000000b000a7c82 */ /* 0x000fe40008000000 */
[----:B------:R-:W-:Y:S01]  /*2420*/  UMOV UR6, UR7 ;  /* 0x0000000700067c82 */ /* 0x000fe20008000000 */
[----:B---3--:R-:W-:Y:S02]  /*2430*/  USHF.R.U32.HI UR10, URZ, UR12, UR10 ;  /* 0x0000000cff0a7299 */ /* 0x008fe4000801160a */
[----:B------:R-:W-:Y:S02]  /*2440*/  USHF.R.U32.HI UR7, URZ, UR17, UR6 ;  /* 0x00000011ff077299 */ /* 0x000fe40008011606 */
[----:B----4-:R-:W-:Y:S02]  /*2450*/  UISETP.NE.AND UP2, UPT, UR20, 0x1, UPT ;  /* 0x000000011400788c */ /* 0x010fe4000bf45270 */
[----:B------:R-:W-:-:S02]  /*2460*/  USEL UR6, UR38, UR10, !UP0 ;  /* 0x0000000a26067287 */ /* 0x000fc4000c000000 */
[----:B------:R-:W-:Y:S02]  /*2470*/  USEL UR7, UR39, UR7, !UP2 ;  /* 0x0000000727077287 */ /* 0x000fe4000d000000 */
[----:B-1----:R-:W-:Y:S01]  /*2480*/  UIMAD.WIDE.U32 UR10, UR6, UR8, URZ ;  /* 0x00000008060a72a5 */ /* 0x002fe2000f8e00ff */
[----:B------:R-:W-:Y:S01]  /*2490*/  UMOV UR4, UR23 ;  /* 0x0000001700047c82 */ /* 0x000fe20008000000 */
[----:B------:R-:W-:Y:S02]  /*24a0*/  UIMAD.WIDE.U32 UR14, UR37, UR16, URZ ;  /* 0x00000010250e72a5 */ /* 0x000fe4000f8e00ff */
[----:B------:R-:W-:-:S03]  /*24b0*/  UIMAD.WIDE.U32 UR22, UR7, UR8, URZ ;  /* 0x00000008071672a5 */ /* 0x000fc6000f8e00ff */
[----:B------:R-:W-:Y:S01]  /*24c0*/  UMOV UR10, UR11 ;  /* 0x0000000b000a7c82 */ /* 0x000fe20008000000 */
[----:B------:R-:W-:Y:S02]  /*24d0*/  USHF.R.U32.HI UR4, URZ, UR12, UR4 ;  /* 0x0000000cff047299 */ /* 0x000fe40008011604 */
[----:B------:R-:W-:Y:S01]  /*24e0*/  @UP3 USHF.R.U32.HI UR6, URZ, UR9, UR10 ;  /* 0x00000009ff063299 */ /* 0x000fe2000801160a */
[----:B------:R-:W-:Y:S01]  /*24f0*/  UMOV UR14, UR15 ;  /* 0x0000000f000e7c82 */ /* 0x000fe20008000000 */
[----:B------:R-:W-:Y:S01]  /*2500*/  UMOV UR22, UR23 ;  /* 0x0000001700167c82 */ /* 0x000fe20008000000 */
[----:B------:R-:W-:Y:S02]  /*2510*/  USHF.R.U32.HI UR17, URZ, UR17, UR14 ;  /* 0x00000011ff117299 */ /* 0x000fe4000801160e */
[----:B------:R-:W-:Y:S02]  /*2520*/  USEL UR4, UR27, UR4, !UP0 ;  /* 0x000000041b047287 */ /* 0x000fe4000c000000 */
[----:B------:R-:W-:-:S02]  /*2530*/  @UP3 USHF.R.U32.HI UR7, URZ, UR9, UR22 ;  /* 0x00000009ff073299 */ /* 0x000fc40008011616 */
[----:B------:R-:W-:Y:S02]  /*2540*/  UIMAD UR10, UR42, UR6, URZ ;  /* 0x000000062a0a72a4 */ /* 0x000fe4000f8e02ff */
[----:B------:R-:W-:Y:S02]  /*2550*/  USEL UR6, UR37, UR17, !UP2 ;  /* 0x0000001125067287 */ /* 0x000fe4000d000000 */
[----:B------:R-:W-:Y:S02]  /*2560*/  UIMAD UR12, UR42, UR7, URZ ;  /* 0x000000072a0c72a4 */ /* 0x000fe4000f8e02ff */
[----:B------:R-:W-:Y:S02]  /*2570*/  UISETP.GE.AND UP0, UPT, UR4, UR10, UPT ;  /* 0x0000000a0400728c */ /* 0x000fe4000bf06270 */
[----:B------:R-:W-:Y:S02]  /*2580*/  UIMAD.WIDE.U32 UR10, UR4, UR8, URZ ;  /* 0x00000008040a72a5 */ /* 0x000fe4000f8e00ff */
[----:B------:R-:W-:-:S02]  /*2590*/  UISETP.GE.OR UP0, UPT, UR6, UR12, UP0 ;  /* 0x0000000c0600728c */ /* 0x000fc40008706670 */
[----:B------:R-:W-:Y:S02]  /*25a0*/  UIMAD.WIDE.U32 UR14, UR6, UR8, URZ ;  /* 0x00000008060e72a5 */ /* 0x000fe4000f8e00ff */
[----:B------:R-:W-:Y:S01]  /*25b0*/  UIADD3 UR12, UPT, UPT, -UR6, URZ, URZ ;  /* 0x000000ff060c7290 */ /* 0x000fe2000fffe1ff */
[----:B------:R-:W-:Y:S01]  /*25c0*/  UMOV UR10, UR11 ;  /* 0x0000000b000a7c82 */ /* 0x000fe20008000000 */
[----:B------:R-:W-:Y:S02]  /*25d0*/  UIADD3 UR11, UPT, UPT, -UR4, URZ, URZ ;  /* 0x000000ff040b7290 */ /* 0x000fe4000fffe1ff */
[----:B------:R-:W-:-:S03]  /*25e0*/  USHF.R.U32.HI UR10, URZ, UR9, UR10 ;  /* 0x00000009ff0a7299 */ /* 0x000fc6000801160a */
[----:B------:R-:W-:Y:S01]  /*25f0*/  @!UP0 UMOV UR8, UR15 ;  /* 0x0000000f00088c82 */ /* 0x000fe20008000000 */
[----:B------:R-:W-:Y:S02]  /*2600*/  UIMAD UR11, UR18, UR11, UR27 ;  /* 0x0000000b120b72a4 */ /* 0x000fe4000f8e021b */
[----:B------:R-:W-:Y:S02]  /*2610*/  USEL UR10, UR4, UR10, !UP3 ;  /* 0x0000000a040a7287 */ /* 0x000fe4000d800000 */
[----:B------:R-:W-:Y:S02]  /*2620*/  @!UP0 USHF.R.U32.HI UR8, URZ, UR9, UR8 ;  /* 0x00000009ff088299 */ /* 0x000fe40008011608 */
[----:B------:R-:W-:Y:S02]  /*2630*/  UIADD3 UR9, UPT, UPT, -UR10, URZ, URZ ;  /* 0x000000ff0a097290 */ /* 0x000fe4000fffe1ff */
[----:B------:R-:W-:Y:S02]  /*2640*/  @!UP0 USEL UR8, UR6, UR8, !UP3 ;  /* 0x0000000806088287 */ /* 0x000fe4000d800000 */
[----:B------:R-:W-:-:S02]  /*2650*/  UIMAD UR9, UR42, UR9, UR4 ;  /* 0x000000092a0972a4 */ /* 0x000fc4000f8e0204 */
[----:B------:R-:W-:Y:S02]  /*2660*/  @!UP0 UIADD3 UR10, UPT, UPT, UR10, -UR8, URZ ;  /* 0x800000080a0a8290 */ /* 0x000fe4000fffe0ff */
[----:B------:R-:W-:Y:S02]  /*2670*/  @!UP0 UIMAD UR8, UR9, UR7, UR8 ;  /* 0x00000007090882a4 */ /* 0x000fe4000f8e0208 */
[----:B------:R-:W-:Y:S02]  /*2680*/  @!UP0 UIMAD UR4, UR42, UR10, UR6 ;  /* 0x0000000a2a0482a4 */ /* 0x000fe4000f8e0206 */
[----:B------:R-:W-:Y:S02]  /*2690*/  UIMAD UR7, UR20, UR12, UR37 ;  /* 0x0000000c140772a4 */ /* 0x000fe4000f8e0225 */
[----:B------:R-:W-:Y:S01]  /*26a0*/  UIMAD UR27, UR4, UR18, UR11 ;  /* 0x00000012041b72a4 */ /* 0x000fe2000f8e020b */
[----:B------:R-:W-:Y:S02]  /*26b0*/  @!UP0 UMOV UR6, UR8 ;  /* 0x0000000800068c82 */ /* 0x000fe40008000000 */
[----:B------:R-:W-:-:S12]  /*26c0*/  UIMAD UR37, UR6, UR20, UR7 ;  /* 0x00000014062572a4 */ /* 0x000fd8000f8e0207 */
.L_x_41:
[----:B------:R-:W3:Y:S02]  /*26d0*/  LDCU UR4, c[0x0][0xb30] ;  /* 0x00016600ff0477ac */ /* 0x000ee40008000800 */
[----:B---3--:R-:W-:-:S09]  /*26e0*/  UISETP.NE.AND UP0, UPT, UR4, 0x1, UPT ;  /* 0x000000010400788c */ /* 0x008fd2000bf05270 */
[----:B------:R-:W-:Y:S05]  /*26f0*/  BRA.U UP0, `(.L_x_42) ;  /* 0x0000000100447547 */ /* 0x000fea000b800000 */
[----:B------:R-:W3:Y:S01]  /*2700*/  LDCU.128 UR16, c[0x0][0xb10] ;  /* 0x00016200ff1077ac */ /* 0x000ee20008000c00 */
[----:B------:R-:W4:Y:S01]  /*2710*/  LDCU UR10, c[0x0][0xb0c] ;  /* 0x00016180ff0a77ac */ /* 0x000f220008000800 */
[----:B------:R-:W1:Y:S01]  /*2720*/  LDCU UR11, c[0x0][0xb20] ;  /* 0x00016400ff0b77ac */ /* 0x000e620008000800 */
[----:B---3--:R-:W-:Y:S02]  /*2730*/  UIMAD.WIDE.U32 UR8, UR37, UR16, URZ ;  /* 0x00000010250872a5 */ /* 0x008fe4000f8e00ff */
[----:B------:R-:W-:Y:S02]  /*2740*/  UIMAD.WIDE.U32 UR6, UR27, UR19, URZ ;  /* 0x000000131b0672a5 */ /* 0x000fe4000f8e00ff */
[----:B----4-:R-:W-:Y:S02]  /*2750*/  UISETP.NE.AND UP2, UPT, UR10, 0x1, UPT ;  /* 0x000000010a00788c */ /* 0x010fe4000bf45270 */
[----:B------:R-:W-:Y:S01]  /*2760*/  UISETP.NE.AND UP0, UPT, UR18, 0x1, UPT ;  /* 0x000000011200788c */ /* 0x000fe2000bf05270 */
[----:B------:R-:W-:-:S02]  /*2770*/  UMOV UR8, UR9 ;  /* 0x0000000900087c82 */ /* 0x000fc40008000000 */
[----:B------:R-:W-:Y:S01]  /*2780*/  UMOV UR4, UR7 ;  /* 0x0000000700047c82 */ /* 0x000fe20008000000 */
[----:B------:R-:W-:Y:S02]  /*2790*/  USHF.R.U32.HI UR17, URZ, UR17, UR8 ;  /* 0x00000011ff117299 */ /* 0x000fe40008011608 */
[----:B-1----:R-:W-:Y:S02]  /*27a0*/  USHF.R.U32.HI UR4, URZ, UR11, UR4 ;  /* 0x0000000bff047299 */ /* 0x002fe40008011604 */
[----:B------:R-:W-:Y:S02]  /*27b0*/  USEL UR6, UR37, UR17, !UP2 ;  /* 0x0000001125067287 */ /* 0x000fe4000d000000 */
[----:B------:R-:W-:-:S04]  /*27c0*/  USEL UR4, UR27, UR4, !UP0 ;  /* 0x000000041b047287 */ /* 0x000fc8000c000000 */
[----:B------:R-:W-:Y:S02]  /*27d0*/  UIADD3 UR7, UPT, UPT, UR6, -UR4, URZ ;  /* 0x8000000406077290 */ /* 0x000fe4000fffe0ff */
[----:B------:R-:W-:Y:S02]  /*27e0*/  UIADD3 UR4, UPT, UPT, -UR6, UR4, URZ ;  /* 0x0000000406047290 */ /* 0x000fe4000fffe1ff */
[----:B------:R-:W-:Y:S02]  /*27f0*/  UIMAD UR27, UR7, UR18, UR27 ;  /* 0x00000012071b72a4 */ /* 0x000fe4000f8e021b */
[----:B------:R-:W-:-:S12]  /*2800*/  UIMAD UR37, UR4, UR10, UR37 ;  /* 0x0000000a042572a4 */ /* 0x000fd8000f8e0225 */
.L_x_42:
[----:B------:R-:W-:Y:S01]  /*2810*/  VIADD R11, R11, 0x1 ;  /* 0x000000010b0b7836 */ /* 0x000fe20000000000 */
[----:B------:R-:W-:Y:S02]  /*2820*/  R2UR UR6, R48 ;  /* 0x00000000300672ca */ /* 0x000fe400000e0000 */
[----:B------:R-:W-:Y:S02]  /*2830*/  R2UR UR4, R47 ;  /* 0x000000002f0472ca */ /* 0x000fe400000e0000 */
[C---:B------:R-:W-:Y:S02]  /*2840*/  ISETP.NE.AND P0, PT, R11.reuse, 0x2, PT ;  /* 0x000000020b00780c */ /* 0x040fe40003f05270 */
[----:B------:R-:W-:Y:S02]  /*2850*/  PLOP3.LUT P1, PT, PT, PT, PT, 0x80, 0x8 ;  /* 0x000000000008781c */ /* 0x000fe40003f2f070 */
[----:B-1----:R-:W-:Y:S02]  /*2860*/  SEL R0, RZ, 0x1, P0 ;  /* 0x00000001ff007807 */ /* 0x002fe40000000000 */
[----:B------:R-:W-:-:S02]  /*2870*/  SEL R11, R11, RZ, P0 ;  /* 0x000000ff0b0b7207 */ /* 0x000fc40000000000 */
[----:B------:R-:W-:Y:S01]  /*2880*/  LOP3.LUT R10, R10, R0, RZ, 0x3c, !PT ;  /* 0x000000000a0a7212 */ /* 0x000fe200078e3cff */
[----:B------:R-:W-:Y:S02]  /*2890*/  UIADD3 UR30, UPT, UPT, UR37, UR6, URZ ;  /* 0x00000006251e7290 */ /* 0x000fe4000fffe0ff */
[----:B------:R-:W-:Y:S01]  /*28a0*/  UIADD3 UR31, UPT, UPT, UR27, UR4, URZ ;  /* 0x000000041b1f7290 */ /* 0x000fe2000fffe0ff */
[----:B------:R-:W-:Y:S11]  /*28b0*/  BRA.U UP1, `(.L_x_43) ;  /* 0xfffffff101587547 */ /* 0x000ff6000b83ffff */
[----:B------:R-:W-:Y:S01]  /*28c0*/  UIADD3 UR13, UPT, UPT, UR13, 0x88, URZ ;  /* 0x000000880d0d7890 */ /* 0x000fe2000fffe0ff */
[----:B------:R-:W-:-:S03]  /*28d0*/  SHF.L.U32 R2, R12, 0x1f, RZ ;  /* 0x0000001f0c027819 */ /* 0x000fc600000006ff */
[----:B------:R-:W-:-:S09]  /*28e0*/  ULEA UR4, UR5, UR13, 0x3 ;  /* 0x0000000d05047291 */ /* 0x000fd2000f8e18ff */
[----:B------:R-:W1:Y:S02]  /*28f0*/  SYNCS.PHASECHK.TRANS64.TRYWAIT P0, [UR4], R2 ;  /* 0x00000002ff0075a7 */ /* 0x000e640008001104 */
[----:B-1----:R-:W-:Y:S05]  /*2900*/  @!P0 BRA `(.L_x_44) ;  /* 0x0000006400a88947 */ /* 0x002fea0003800000 */
.L_x_157:
[----:B------:R-:W-:-:S04]  /*2910*/  UIADD3 UR4, UPT, UPT, UR5, 0x1, URZ ;  /* 0x0000000105047890 */ /* 0x000fc8000fffe0ff */
[----:B------:R-:W-:-:S04]  /*2920*/  UISETP.NE.AND UP0, UPT, UR4, 0x11, UPT ;  /* 0x000000110400788c */ /* 0x000fc8000bf05270 */
[----:B------:R-:W-:Y:S02]  /*2930*/  USEL UR6, URZ, 0x1, UP0 ;  /* 0x00000001ff067887 */ /* 0x000fe40008000000 */
[----:B------:R-:W-:-:S04]  /*2940*/  USEL UR4, UR4, URZ, UP0 ;  /* 0x000000ff04047287 */ /* 0x000fc80008000000 */
[----:B------:R-:W-:Y:S01]  /*2950*/  ULEA UR5, UR4, UR13, 0x3 ;  /* 0x0000000d04057291 */ /* 0x000fe2000f8e18ff */
[----:B-1----:R-:W-:-:S04]  /*2960*/  LOP3.LUT R2, R12, UR6, RZ, 0x3c, !PT ;  /* 0x000000060c027c12 */ /* 0x002fc8000f8e3cff */
[----:B------:R-:W-:-:S04]  /*2970*/  SHF.L.U32 R3, R2, 0x1f, RZ ;  /* 0x0000001f02037819 */ /* 0x000fc800000006ff */
[----:B------:R-:W1:Y:S02]  /*2980*/  SYNCS.PHASECHK.TRANS64.TRYWAIT P0, [UR5], R3 ;  /* 0x00000003ff0075a7 */ /* 0x000e640008001105 */
[----:B-1----:R-:W-:Y:S05]  /*2990*/  @!P0 BRA `(.L_x_45) ;  /* 0x00000064009c8947 */ /* 0x002fea0003800000 */
.L_x_159:
[----:B------:R-:W-:-:S04]  /*29a0*/  UIADD3 UR4, UPT, UPT, UR4, 0x1, URZ ;  /* 0x0000000104047890 */ /* 0x000fc8000fffe0ff */
[----:B------:R-:W-:-:S04]  /*29b0*/  UISETP.NE.AND UP0, UPT, UR4, 0x11, UPT ;  /* 0x000000110400788c */ /* 0x000fc8000bf05270 */
[----:B------:R-:W-:Y:S02]  /*29c0*/  USEL UR6, URZ, 0x1, UP0 ;  /* 0x00000001ff067887 */ /* 0x000fe40008000000 */
[----:B------:R-:W-:-:S04]  /*29d0*/  USEL UR4, UR4, URZ, UP0 ;  /* 0x000000ff04047287 */ /* 0x000fc80008000000 */
[----:B------:R-:W-:Y:S01]  /*29e0*/  ULEA UR5, UR4, UR13, 0x3 ;  /* 0x0000000d04057291 */ /* 0x000fe2000f8e18ff */
[----:B------:R-:W-:-:S04]  /*29f0*/  LOP3.LUT R2, R2, UR6, RZ, 0x3c, !PT ;  /* 0x0000000602027c12 */ /* 0x000fc8000f8e3cff */
[----:B-1----:R-:W-:-:S04]  /*2a00*/  SHF.L.U32 R3, R2, 0x1f, RZ ;  /* 0x0000001f02037819 */ /* 0x002fc800000006ff */
[----:B------:R-:W1:Y:S02]  /*2a10*/  SYNCS.PHASECHK.TRANS64.TRYWAIT P0, [UR5], R3 ;  /* 0x00000003ff0075a7 */ /* 0x000e640008001105 */
[----:B-1----:R-:W-:Y:S05]  /*2a20*/  @!P0 BRA `(.L_x_46) ;  /* 0x0000006400908947 */ /* 0x002fea0003800000 */
.L_x_161:
        /* <DEDUP_REMOVED lines=9> */
.L_x_163:
        /* <DEDUP_REMOVED lines=9> */
.L_x_165:
        /* <DEDUP_REMOVED lines=9> */
.L_x_167:
        /* <DEDUP_REMOVED lines=9> */
.L_x_169:
        /* <DEDUP_REMOVED lines=9> */
.L_x_171:
        /* <DEDUP_REMOVED lines=9> */
.L_x_173:
        /* <DEDUP_REMOVED lines=9> */
.L_x_175:
        /* <DEDUP_REMOVED lines=9> */
.L_x_177:
        /* <DEDUP_REMOVED lines=9> */
.L_x_179:
        /* <DEDUP_REMOVED lines=9> */
.L_x_181:
        /* <DEDUP_REMOVED lines=9> */
.L_x_183:
        /* <DEDUP_REMOVED lines=9> */
.L_x_185:
        /* <DEDUP_REMOVED lines=9> */
.L_x_187:
[----:B------:R-:W-:-:S04]  /*3180*/  UIADD3 UR4, UPT, UPT, UR4, 0x1, URZ ;  /* 0x0000000104047890 */ /* 0x000fc8000fffe0ff */
[----:B------:R-:W-:-:S04]  /*3190*/  UISETP.NE.AND UP0, UPT, UR4, 0x11, UPT ;  /* 0x000000110400788c */ /* 0x000fc8000bf05270 */
[----:B------:R-:W-:Y:S02]  /*31a0*/  USEL UR5, URZ, 0x1, UP0 ;  /* 0x00000001ff057887 */ /* 0x000fe40008000000 */
[----:B------:R-:W-:-:S04]  /*31b0*/  USEL UR4, UR4, URZ, UP0 ;  /* 0x000000ff04047287 */ /* 0x000fc80008000000 */
[----:B------:R-:W-:Y:S01]  /*31c0*/  ULEA UR4, UR4, UR13, 0x3 ;  /* 0x0000000d04047291 */ /* 0x000fe2000f8e18ff */
[----:B------:R-:W-:-:S04]  /*31d0*/  LOP3.LUT R2, R2, UR5, RZ, 0x3c, !PT ;  /* 0x0000000502027c12 */ /* 0x000fc8000f8e3cff */
[----:B------:R-:W-:Y:S01]  /*31e0*/  SHF.L.U32 R2, R2, 0x1f, RZ ;  /* 0x0000001f02027819 */ /* 0x000fe200000006ff */
[----:B-1----:R-:W-:-:S07]  /*31f0*/  IMAD.U32 R0, RZ, RZ, UR4 ;  /* 0x00000004ff007e24 */ /* 0x002fce000f8e00ff */
.L_x_60:
[----:B-1----:R1:W3:Y:S02]  /*3200*/  SYNCS.PHASECHK.TRANS64.TRYWAIT P0, [R0+URZ], R2 ;  /* 0x00000002000075a7 */ /* 0x0022e400080011ff */
[----:B---3--:R-:W-:Y:S05]  /*3210*/  @!P0 NANOSLEEP.SYNCS 0x989680 ;  /* 0x009896800000895d */ /* 0x008fea0003900000 */
[----:B------:R-:W3:Y:S02]  /*3220*/  @!P0 SYNCS.PHASECHK.TRANS64 P0, [R0+URZ], R2 ;  /* 0x00000002000085a7 */ /* 0x000ee400080010ff */
[----:B--23--:R-:W-:Y:S05]  /*3230*/  @P0 EXIT ;  /* 0x000000000000094d */ /* 0x00cfea0003800000 */
[----:B------:R-:W-:Y:S05]  /*3240*/  BRA `(.L_x_60) ;  /* 0xfffffffc00ec7947 */ /* 0x000fea000383ffff */
.L_x_23:
[----:B------:R-:W2:Y:S02]  /*3250*/  S2UR UR4, SR_CgaCtaId ;  /* 0x00000000000479c3 */ /* 0x000ea40000008800 */
[----:B--2---:R-:W-:-:S04]  /*3260*/  UISETP.NE.AND UP0, UPT, UR4, URZ, UPT ;  /* 0x000000ff0400728c */ /* 0x004fc8000bf05270 */
[----:B------:R-:W-:-:S09]  /*3270*/  UISETP.NE.OR UP0, UPT, UR18, 0x1, UP0 ;  /* 0x000000011200788c */ /* 0x000fd20008705670 */
[----:B------:R-:W-:Y:S05]  /*3280*/  BRA.U UP0, `(.L_x_61) ;  /* 0x00000005004c7547 */ /* 0x000fea000b800000 */
[----:B------:R-:W2:Y:S01]  /*3290*/  S2UR UR5, SR_CgaCtaId ;  /* 0x00000000000579c3 */ /* 0x000ea20000008800 */
[----:B------:R-:W-:Y:S01]  /*32a0*/  UMOV UR4, 0x400 ;  /* 0x0000040000047882 */ /* 0x000fe20000000000 */
[----:B------:R-:W-:Y:S01]  /*32b0*/  ISETP.GE.U32.AND P2, PT, R0, 0x2, PT ;  /* 0x000000020000780c */ /* 0x000fe20003f46070 */
[----:B------:R-:W-:Y:S01]  /*32c0*/  IMAD.MOV.U32 R12, RZ, RZ, 0x1 ;  /* 0x00000001ff0c7424 */ /* 0x000fe200078e00ff */
[----:B------:R-:W-:Y:S02]  /*32d0*/  CS2R R10, SRZ ;  /* 0x00000000000a7805 */ /* 0x000fe4000001ff00 */
[----:B------:R-:W-:Y:S01]  /*32e0*/  CS2R R8, SRZ ;  /* 0x0000000000087805 */ /* 0x000fe2000001ff00 */
[----:B--2---:R-:W-:-:S03]  /*32f0*/  ULEA UR6, UR5, UR4, 0x18 ;  /* 0x0000000405067291 */ /* 0x004fc6000f8ec0ff */
[----:B------:R-:W-:-:S09]  /*3300*/  UMOV UR5, URZ ;  /* 0x000000ff00057c82 */ /* 0x000fd20008000000 */
.L_x_65:
[----:B------:R-:W-:Y:S02]  /*3310*/  LEA R2, R8, UR6, 0x3 ;  /* 0x0000000608027c11 */ /* 0x000fe4000f8e18ff */
[----:B------:R-:W-:-:S03]  /*3320*/  SHF.L.U32 R4, R9, 0x1f, RZ ;  /* 0x0000001f09047819 */ /* 0x000fc600000006ff */
[----:B------:R-:W-:Y:S01]  /*3330*/  VIADD R5, R2, 0x1d0 ;  /* 0x000001d002057836 */ /* 0x000fe20000000000 */
[----:B------:R-:W2:Y:S02]  /*3340*/  SYNCS.PHASECHK.TRANS64.TRYWAIT P0, [R2+URZ+0x1c0], R4 ;  /* 0x0001c004020075a7 */ /* 0x000ea400080011ff */
[----:B--2---:R-:W-:Y:S05]  /*3350*/  @!P0 BRA `(.L_x_62) ;  /* 0x0000006000948947 */ /* 0x004fea0003800000 */
.L_x_188:
[----:B------:R-:W-:Y:S01]  /*3360*/  ULEA UR4, UR5, UR6, 0x3 ;  /* 0x0000000605047291 */ /* 0x000fe2000f8e18ff */
[----:B--2---:R-:W-:Y:S01]  /*3370*/  PRMT R2, RZ, 0x654, R5 ;  /* 0x00000654ff027816 */ /* 0x004fe20000000005 */
[----:B------:R-:W-:Y:S01]  /*3380*/  @!P2 IMAD.MOV.U32 R4, RZ, RZ, 0x10 ;  /* 0x00000010ff04a424 */ /* 0x000fe200078e00ff */
[----:B------:R-:W-:Y:S01]  /*3390*/  SHF.L.U32 R5, R12, 0x1f, RZ ;  /* 0x0000001f0c057819 */ /* 0x000fe200000006ff */
[----:B------:R-:W-:Y:S01]  /*33a0*/  UIADD3 UR7, UPT, UPT, UR4, 0x160, URZ ;  /* 0x0000016004077890 */ /* 0x000fe2000fffe0ff */
[----:B------:R2:W-:Y:S05]  /*33b0*/  SYNCS.ARRIVE.TRANS64.RED.A1T0 RZ, [R2+URZ], RZ ;  /* 0x000000ff02ff79a7 */ /* 0x0005ea00081004ff */
[----:B------:R-:W-:Y:S01]  /*33c0*/  IMAD.U32 R6, RZ, RZ, UR7 ;  /* 0x00000007ff067e24 */ /* 0x000fe2000f8e00ff */
[----:B------:R-:W3:Y:S04]  /*33d0*/  SYNCS.PHASECHK.TRANS64.TRYWAIT P0, [UR4+0x170], R5 ;  /* 0x00017005ff0075a7 */ /* 0x000ee80008001104 */
[----:B------:R-:W-:Y:S01]  /*33e0*/  PRMT R6, R0, 0x654, R6 ;  /* 0x0000065400067816 */ /* 0x000fe20000000006 */
[----:B--23--:R-:W-:Y:S06]  /*33f0*/  @!P0 BRA `(.L_x_63) ;  /* 0x0000006000808947 */ /* 0x00cfec0003800000 */
.L_x_190:
[----:B------:R-:W-:Y:S01]  /*3400*/  ULEA UR8, UR5, UR6, 0x4 ;  /* 0x0000000605087291 */ /* 0x000fe2000f8e20ff */
[----:B------:R-:W-:Y:S01]  /*3410*/  SEL R3, R6, R3, !P2 ;  /* 0x0000000306037207 */ /* 0x000fe20005000000 */
[----:B------:R-:W-:Y:S01]  /*3420*/  UIADD3 UR9, UPT, UPT, UR4, 0x160, URZ ;  /* 0x0000016004097890 */ /* 0x000fe2000fffe0ff */
[----:B--2---:R-:W-:Y:S01]  /*3430*/  LEA R2, R11, UR6, 0x3 ;  /* 0x000000060b027c11 */ /* 0x004fe2000f8e18ff */
[----:B------:R-:W-:Y:S01]  /*3440*/  UIADD3 UR8, UPT, UPT, UR8, 0x1f0, URZ ;  /* 0x000001f008087890 */ /* 0x000fe2000fffe0ff */
[----:B------:R2:W-:Y:S01]  /*3450*/  @!P2 SYNCS.ARRIVE.TRANS64.RED RZ, [R3+URZ], R4 ;  /* 0x0000000403ffa9a7 */ /* 0x0005e200080004ff */
[----:B------:R-:W-:Y:S01]  /*3460*/  UIADD3 UR4, UPT, UPT, UR5, 0x1, URZ ;  /* 0x0000000105047890 */ /* 0x000fe2000fffe0ff */
[----:B------:R-:W-:-:S03]  /*3470*/  VIADD R8, R8, 0x1 ;  /* 0x0000000108087836 */ /* 0x000fc60000000000 */
[----:B------:R-:W-:Y:S02]  /*3480*/  UISETP.NE.AND UP0, UPT, UR4, 0x2, UPT ;  /* 0x000000020400788c */ /* 0x000fe4000bf05270 */
[----:B------:R-:W-:Y:S01]  /*3490*/  ISETP.NE.AND P0, PT, R8, 0x2, PT ;  /* 0x000000020800780c */ /* 0x000fe20003f05270 */
[----:B------:R-:W-:Y:S06]  /*34a0*/  UGETNEXTWORKID.BROADCAST [UR8], [UR9] ;  /* 0x00000000080073ca */ /* 0x000fec0008000100 */
[----:B------:R-:W-:Y:S02]  /*34b0*/  USEL UR7, URZ, 0x1, UP0 ;  /* 0x00000001ff077887 */ /* 0x000fe40008000000 */
[----:B------:R-:W-:-:S04]  /*34c0*/  USEL UR5, UR4, URZ, UP0 ;  /* 0x000000ff04057287 */ /* 0x000fc80008000000 */
[----:B------:R-:W-:Y:S02]  /*34d0*/  LOP3.LUT R12, R12, UR7, RZ, 0x3c, !PT ;  /* 0x000000070c0c7c12 */ /* 0x000fe4000f8e3cff */
[----:B--2---:R-:W-:-:S04]  /*34e0*/  SHF.L.U32 R4, R10, 0x1f, RZ ;  /* 0x0000001f0a047819 */ /* 0x004fc800000006ff */
[----:B------:R-:W2:Y:S02]  /*34f0*/  SYNCS.PHASECHK.TRANS64.TRYWAIT P1, [R2+URZ+0x160], R4 ;  /* 0x00016004020075a7 */ /* 0x000ea400080211ff */
[----:B--2---:R-:W-:Y:S05]  /*3500*/  @!P1 BRA `(.L_x_64) ;  /* 0x0000006000549947 */ /* 0x004fea0003800000 */
.L_x_191:
[C---:B--2---:R-:W-:Y:S01]  /*3510*/  LEA R4, R11.reuse, UR6, 0x4 ;  /* 0x000000060b047c11 */ /* 0x044fe2000f8e20ff */
[----:B------:R-:W-:Y:S01]  /*3520*/  VIADD R2, R2, 0x170 ;  /* 0x0000017002027836 */ /* 0x000fe20000000000 */
[----:B------:R-:W-:Y:S01]  /*3530*/  SEL R8, R8, RZ, P0 ;  /* 0x000000ff08087207 */ /* 0x000fe20000000000 */
[----:B------:R-:W-:-:S03]  /*3540*/  VIADD R11, R11, 0x1 ;  /* 0x000000010b0b7836 */ /* 0x000fc60000000000 */
[----:B------:R-:W2:Y:S01]  /*3550*/  LDS.128 R4, [R4+0x1f0] ;  /* 0x0001f00004047984 */ /* 0x000ea20000000c00 */
[----:B------:R-:W-:Y:S02]  /*3560*/  PRMT R2, RZ, 0x654, R2 ;  /* 0x00000654ff027816 */ /* 0x000fe40000000002 */
[C---:B------:R-:W-:Y:S01]  /*3570*/  ISETP.NE.AND P1, PT, R11.reuse, 0x2, PT ;  /* 0x000000020b00780c */ /* 0x040fe20003f25270 */
[----:B------:R-:W-:Y:S01]  /*3580*/  @!PT LDS RZ, [RZ] ;  /* 0x00000000fffff984 */ /* 0x000fe20000000800 */
[----:B------:R-:W-:Y:S01]  /*3590*/  @!PT LDS RZ, [RZ] ;  /* 0x00000000fffff984 */ /* 0x000fe20000000800 */
[----:B------:R-:W-:Y:S01]  /*35a0*/  @!PT LDS RZ, [RZ] ;  /* 0x00000000fffff984 */ /* 0x000fe20000000800 */
[----:B------:R-:W-:Y:S01]  /*35b0*/  @!PT LDS RZ, [RZ] ;  /* 0x00000000fffff984 */ /* 0x000fe20000000800 */
[----:B------:R3:W-:Y:S06]  /*35c0*/  MEMBAR.ALL.CTA ;  /* 0x0000000000007992 */ /* 0x0007ec0000008000 */
[----:B---3--:R-:W3:Y:S01]  /*35d0*/  FENCE.VIEW.ASYNC.S ;  /* 0x00000000000073c6 */ /* 0x008ee20000000000 */
[----:B------:R-:W-:Y:S01]  /*35e0*/  SEL R11, R11, RZ, P1 ;  /* 0x000000ff0b0b7207 */ /* 0x000fe20000800000 */
[----:B---3--:R3:W-:Y:S01]  /*35f0*/  SYNCS.ARRIVE.TRANS64.RED.A1T0 RZ, [R2+URZ], RZ ;  /* 0x000000ff02ff79a7 */ /* 0x0087e200081004ff */
[----:B--2---:R-:W-:-:S02]  /*3600*/  LOP3.LUT P3, RZ, R6, 0x1, RZ, 0xc0, !PT ;  /* 0x0000000106ff7812 */ /* 0x004fc4000786c0ff */
[----:B------:R-:W-:-:S04]  /*3610*/  SEL R4, RZ, 0x1, P1 ;  /* 0x00000001ff047807 */ /* 0x000fc80000800000 */
[----:B------:R-:W-:Y:S02]  /*3620*/  LOP3.LUT R10, R10, R4, RZ, 0x3c, !PT ;  /* 0x000000040a0a7212 */ /* 0x000fe400078e3cff */
[----:B---3--:R-:W-:-:S04]  /*3630*/  SEL R2, RZ, 0x1, P0 ;  /* 0x00000001ff027807 */ /* 0x008fc80000000000 */
[----:B------:R-:W-:Y:S01]  /*3640*/  LOP3.LUT R9, R9, R2, RZ, 0x3c, !PT ;  /* 0x0000000209097212 */ /* 0x000fe200078e3cff */
[----:B------:R-:W-:Y:S06]  /*3650*/  @P3 BRA `(.L_x_65) ;  /* 0xfffffffc002c3947 */ /* 0x000fec000383ffff */
[----:B------:R-:W-:Y:S01]  /*3660*/  ULEA UR4, UR5, UR6, 0x3 ;  /* 0x0000000605047291 */ /* 0x000fe2000f8e18ff */
[----:B------:R-:W-:-:S08]  /*3670*/  SHF.L.U32 R2, R12, 0x1f, RZ ;  /* 0x0000001f0c027819 */ /* 0x000fd000000006ff */
[----:B------:R-:W2:Y:S02]  /*3680*/  SYNCS.PHASECHK.TRANS64 P0, [UR4+0x170], R2 ;  /* 0x00017002ff0075a7 */ /* 0x000ea40008001004 */
[----:B--2---:R-:W-:Y:S05]  /*3690*/  @P0 BRA `(.L_x_66) ;  /* 0x0000000000080947 */ /* 0x004fea0003800000 */
[----:B------:R-:W2:Y:S02]  /*36a0*/  SYNCS.PHASECHK.TRANS64.TRYWAIT P0, [UR4+0x170], R2 ;  /* 0x00017002ff0075a7 */ /* 0x000ea40008001104 */
[----:B--2---:R-:W-:Y:S05]  /*36b0*/  @!P0 BRA `(.L_x_67) ;  /* 0x0000005c00fc8947 */ /* 0x004fea0003800000 */
.L_x_66:
[----:B------:R-:W-:-:S04]  /*36c0*/  UIADD3 UR7, UPT, UPT, UR5, 0x1, URZ ;  /* 0x0000000105077890 */ /* 0x000fc8000fffe0ff */
[----:B------:R-:W-:-:S04]  /*36d0*/  UISETP.NE.AND UP0, UPT, UR7, 0x2, UPT ;  /* 0x000000020700788c */ /* 0x000fc8000bf05270 */
[----:B------:R-:W-:Y:S02]  /*36e0*/  USEL UR8, URZ, 0x1, UP0 ;  /* 0x00000001ff087887 */ /* 0x000fe40008000000 */
[----:B------:R-:W-:-:S04]  /*36f0*/  USEL UR7, UR7, URZ, UP0 ;  /* 0x000000ff07077287 */ /* 0x000fc80008000000 */
[----:B------:R-:W-:Y:S01]  /*3700*/  ULEA UR7, UR7, UR6, 0x3 ;  /* 0x0000000607077291 */ /* 0x000fe2000f8e18ff */
[----:B--2---:R-:W-:-:S04]  /*3710*/  LOP3.LUT R2, R12, UR8, RZ, 0x3c, !PT ;  /* 0x000000080c027c12 */ /* 0x004fc8000f8e3cff */
[----:B------:R-:W-:-:S04]  /*3720*/  SHF.L.U32 R0, R2, 0x1f, RZ ;  /* 0x0000001f02007819 */ /* 0x000fc800000006ff */
[----:B------:R-:W2:Y:S02]  /*3730*/  SYNCS.PHASECHK.TRANS64 P0, [UR7+0x170], R0 ;  /* 0x00017000ff0075a7 */ /* 0x000ea40008001007 */
[----:B-12---:R-:W-:Y:S05]  /*3740*/  @P0 EXIT ;  /* 0x000000000000094d */ /* 0x006fea0003800000 */
[----:B------:R-:W-:Y:S02]  /*3750*/  SHF.L.U32 R2, R2, 0x1f, RZ ;  /* 0x0000001f02027819 */ /* 0x000fe400000006ff */
[----:B------:R-:W-:-:S07]  /*3760*/  MOV R0, UR7 ;  /* 0x0000000700007c02 */ /* 0x000fce0008000f00 */
.L_x_68:
[----:B-1----:R1:W2:Y:S02]  /*3770*/  SYNCS.PHASECHK.TRANS64.TRYWAIT P0, [R0+URZ+0x170], R2 ;  /* 0x00017002000075a7 */ /* 0x0022a400080011ff */
[----:B--2---:R-:W-:Y:S05]  /*3780*/  @!P0 NANOSLEEP.SYNCS 0x989680 ;  /* 0x009896800000895d */ /* 0x004fea0003900000 */
[----:B------:R-:W2:Y:S02]  /*3790*/  @!P0 SYNCS.PHASECHK.TRANS64 P0, [R0+URZ+0x170], R2 ;  /* 0x00017002000085a7 */ /* 0x000ea400080010ff */
[----:B--2---:R-:W-:Y:S05]  /*37a0*/  @P0 EXIT ;  /* 0x000000000000094d */ /* 0x004fea0003800000 */
[----:B------:R-:W-:Y:S05]  /*37b0*/  BRA `(.L_x_68) ;  /* 0xfffffffc00ec7947 */ /* 0x000fea000383ffff */
.L_x_61:
[----:B------:R-:W-:Y:S05]  /*37c0*/  BRA.U UP5, `(.L_x_69) ;  /* 0x0000000d05a07547 */ /* 0x000fea000b800000 */
[----:B------:R-:W2:Y:S01]  /*37d0*/  S2UR UR7, SR_CgaCtaId ;  /* 0x00000000000779c3 */ /* 0x000ea20000008800 */
[----:B------:R-:W-:Y:S01]  /*37e0*/  UMOV UR4, 0x40 ;  /* 0x0000004000047882 */ /* 0x000fe20000000000 */
[----:B------:R-:W-:Y:S01]  /*37f0*/  NOP ;  /* 0x0000000000007918 */ /* 0x000fe20000000000 */
[----:B------:R-:W-:Y:S01]  /*3800*/  UMOV UR6, 0x400 ;  /* 0x0000040000067882 */ /* 0x000fe20000000000 */
[----:B--2---:R-:W-:Y:S02]  /*3810*/  ULEA UR5, UR7, UR4, 0x18 ;  /* 0x0000000407057291 */ /* 0x004fe4000f8ec0ff */
[----:B------:R-:W-:-:S07]  /*3820*/  ULEA UR6, UR7, UR6, 0x18 ;  /* 0x0000000607067291 */ /* 0x000fce000f8ec0ff */
[----:B------:R-:W2:Y:S02]  /*3830*/  LDS.U8 R0, [UR5+0x1c] ;  /* 0x00001c05ff007984 */ /* 0x000ea40008000000 */
[----:B--2---:R-:W-:-:S13]  /*3840*/  ISETP.NE.AND P0, PT, R0, RZ, PT ;  /* 0x000000ff0000720c */ /* 0x004fda0003f05270 */
[----:B------:R-:W-:Y:S05]  /*3850*/  @P0 BRA `(.L_x_70) ;  /* 0x0000000000580947 */ /* 0x000fea0003800000 */
[----:B------:R-:W-:-:S13]  /*3860*/  ELECT P0, URZ, PT ;  /* 0x0000000000ff782f */ /* 0x000fda0003800000 */
[----:B------:R-:W-:Y:S05]  /*3870*/  @!P0 BRA `(.L_x_71) ;  /* 0x0000000000608947 */ /* 0x000fea0003800000 */
[----:B------:R-:W-:Y:S01]  /*3880*/  UMOV UR4, 0x10 ;  /* 0x0000001000047882 */ /* 0x000fe20000000000 */
[----:B------:R-:W-:Y:S01]  /*3890*/  HFMA2 R0, -RZ, RZ, 0, 5.9604644775390625e-08 ;  /* 0x00000001ff007431 */ /* 0x000fe200000001ff */
[----:B------:R-:W-:-:S03]  /*38a0*/  MOV R3, 0xffff ;  /* 0x0000ffff00037802 */ /* 0x000fc60000000f00 */
[----:B------:R-:W-:Y:S04]  /*38b0*/  DEPBAR.LE SB2, 0x36 ;  /* 0x0000ad800000791a */ /* 0x000fe80000000000 */
[----:B------:R-:W2:Y:S02]  /*38c0*/  UTCATOMSWS.FIND_AND_SET.ALIGN UP0, UR4, UR4 ;  /* 0x00000004000475e3 */ /* 0x000ea40008000800 */
[----:B--2---:R-:W-:Y:S01]  /*38d0*/  MOV R4, UR4 ;  /* 0x0000000400047c02 */ /* 0x004fe20008000f00 */
[----:B------:R-:W-:Y:S06]  /*38e0*/  BRA.U UP0, `(.L_x_72) ;  /* 0x0000000100187547 */ /* 0x000fec000b800000 */
.L_x_73:
[----:B------:R-:W-:Y:S05]  /*38f0*/  NANOSLEEP 0x64 ;  /* 0x000000640000795d */ /* 0x000fea0003800000 */
[----:B------:R-:W-:-:S05]  /*3900*/  UMOV UR4, 0x10 ;  /* 0x0000001000047882 */ /* 0x000fca0000000000 */
[----:B------:R-:W-:Y:S04]  /*3910*/  DEPBAR.LE SB2, 0x36 ;  /* 0x0000ad800000791a */ /* 0x000fe80000000000 */
[----:B------:R-:W2:Y:S02]  /*3920*/  UTCATOMSWS.FIND_AND_SET.ALIGN UP0, UR4, UR4 ;  /* 0x00000004000475e3 */ /* 0x000ea40008000800 */
[----:B--2---:R-:W-:Y:S01]  /*3930*/  MOV R4, UR4 ;  /* 0x0000000400047c02 */ /* 0x004fe20008000f00 */
[----:B------:R-:W-:Y:S05]  /*3940*/  BRA.U !UP0, `(.L_x_73) ;  /* 0xfffffffd08e87547 */ /* 0x000fea000b83ffff */
.L_x_72:
[-C--:B------:R-:W-:Y:S02]  /*3950*/  SHF.L.U32 R3, R3, R4.reuse, RZ ;  /* 0x0000000403037219 */ /* 0x080fe400000006ff */
[----:B------:R-:W-:Y:S01]  /*3960*/  SHF.L.U32 R0, R0, R4, RZ ;  /* 0x0000000400007219 */ /* 0x000fe200000006ff */
[----:B------:R-:W-:Y:S02]  /*3970*/  IMAD.SHL.U32 R4, R4, 0x20, RZ ;  /* 0x0000002004047824 */ /* 0x000fe400078e00ff */
[----:B------:R2:W-:Y:S04]  /*3980*/  ATOMS.OR RZ, [UR5+0x14], R3 ;  /* 0x00001403ffff798c */ /* 0x0005e8000b000005 */
[----:B------:R2:W-:Y:S04]  /*3990*/  ATOMS.OR RZ, [UR5+0x18], R0 ;  /* 0x00001800ffff798c */ /* 0x0005e8000b000005 */
[----:B------:R2:W-:Y:S01]  /*39a0*/  STS [UR6+0x210], R4 ;  /* 0x00021004ff007988 */ /* 0x0005e20008000806 */
[----:B------:R-:W-:Y:S05]  /*39b0*/  BRA `(.L_x_71) ;  /* 0x0000000000107947 */ /* 0x000fea0003800000 */
.L_x_70:
[----:B------:R-:W-:Y:S02]  /*39c0*/  MOV R0, 0xffffffff ;  /* 0xffffffff00007802 */ /* 0x000fe40000000f00 */
[----:B------:R-:W-:-:S03]  /*39d0*/  MOV R4, 0x3a00 ;  /* 0x00003a0000047802 */ /* 0x000fc60000000f00 */
[----:B------:R2:W-:Y:S04]  /*39e0*/  STS [UR6+0x210], R0 ;  /* 0x00021000ff007988 */ /* 0x0005e80008000806 */
[----:B-12--5:R-:W-:Y:S05]  /*39f0*/  CALL.REL.NOINC `($__internal_1_$__cuda_sm10x_tcgen05_guardrail_trap_phase_invalid_during_alloc) ;  /* 0x0000006400447944 */ /* 0x026fea0003c00000 */
.L_x_71:
[----:B------:R-:W-:Y:S05]  /*3a00*/  WARPSYNC.ALL ;  /* 0x0000000000007948 */ /* 0x000fea0003800000 */
[----:B------:R-:W3:Y:S01]  /*3a10*/  S2UR UR4, SR_CgaCtaId ;  /* 0x00000000000479c3 */ /* 0x000ee20000008800 */
[----:B------:R-:W-:Y:S01]  /*3a20*/  UMOV UR17, 0x400 ;  /* 0x0000040000117882 */ /* 0x000fe20000000000 */
[----:B------:R-:W-:-:S06]  /*3a30*/  NOP ;  /* 0x0000000000007918 */ /* 0x000fcc0000000000 */
[----:B------:R-:W-:Y:S06]  /*3a40*/  BAR.ARV 0x6, 0xa0 ;  /* 0x0182800000007b1d */ /* 0x000fec0000002000 */
[----:B------:R-:W4:Y:S01]  /*3a50*/  LDCU UR5, c[0x0][0x38c] ;  /* 0x00007180ff0577ac */ /* 0x000f220008000800 */
[----:B------:R-:W-:Y:S01]  /*3a60*/  LOP3.LUT R2, R2, 0xffff, RZ, 0xc0, !PT ;  /* 0x0000ffff02027812 */ /* 0x000fe200078ec0ff */
[----:B------:R-:W-:Y:S01]  /*3a70*/  IMAD.MOV.U32 R11, RZ, RZ, 0x1 ;  /* 0x00000001ff0b7424 */ /* 0x000fe200078e00ff */
[----:B------:R-:W-:Y:S01]  /*3a80*/  CS2R R8, SRZ ;  /* 0x0000000000087805 */ /* 0x000fe2000001ff00 */
[----:B------:R-:W1:Y:S01]  /*3a90*/  LDCU UR8, c[0x0][0x38c] ;  /* 0x00007180ff0877ac */ /* 0x000e620008000800 */
[----:B------:R-:W-:Y:S01]  /*3aa0*/  R2UR UR19, R2 ;  /* 0x00000000021372ca */ /* 0x000fe200000e0000 */
[----:B------:R-:W-:Y:S01]  /*3ab0*/  IMAD.MOV.U32 R10, RZ, RZ, RZ ;  /* 0x000000ffff0a7224 */ /* 0x000fe200078e00ff */
[----:B------:R-:W-:Y:S01]  /*3ac0*/  UMOV UR22, URZ ;  /* 0x000000ff00167c82 */ /* 0x000fe20008000000 */
[----:B------:R-:W-:Y:S01]  /*3ad0*/  UMOV UR14, URZ ;  /* 0x000000ff000e7c82 */ /* 0x000fe20008000000 */
[----:B---3--:R-:W-:Y:S01]  /*3ae0*/  ULEA UR17, UR4, UR17, 0x18 ;  /* 0x0000001104117291 */ /* 0x008fe2000f8ec0ff */
[----:B------:R-:W-:Y:S01]  /*3af0*/  UMOV UR26, 0x0 ;  /* 0x00000000001a7882 */ /* 0x000fe20000000000 */
[----:B------:R-:W-:-:S02]  /*3b00*/  UMOV UR27, 0x4200010 ;  /* 0x04200010001b7882 */ /* 0x000fc40000000000 */
[----:B------:R-:W-:Y:S02]  /*3b10*/  UIADD3 UR6, UPT, UPT, UR17, 0x4600, URZ ;  /* 0x0000460011067890 */ /* 0x000fe4000fffe0ff */
[----:B------:R-:W-:Y:S02]  /*3b20*/  UIADD3 UR7, UPT, UPT, UR17, 0x15600, URZ ;  /* 0x0001560011077890 */ /* 0x000fe4000fffe0ff */
[----:B----4-:R-:W-:Y:S01]  /*3b30*/  UIADD3 UR5, UPT, UPT, UR5, 0x1f, URZ ;  /* 0x0000001f05057890 */ /* 0x010fe2000fffe0ff */
[----:B--2---:R-:W2:Y:S01]  /*3b40*/  LDS R0, [UR17+0x210] ;  /* 0x00021011ff007984 */ /* 0x004ea20008000800 */
[----:B------:R-:W-:Y:S02]  /*3b50*/  USHF.R.U32.HI UR6, URZ, 0x4, UR6 ;  /* 0x00000004ff067899 */ /* 0x000fe40008011606 */
[----:B------:R-:W-:Y:S02]  /*3b60*/  USHF.R.S32.HI UR4, URZ, 0x1f, UR5 ;  /* 0x0000001fff047899 */ /* 0x000fe40008011405 */
[----:B------:R-:W-:-:S02]  /*3b70*/  ULOP3.LUT UR6, UR6, 0x3fff, URZ, 0xc0, !UPT ;  /* 0x00003fff06067892 */ /* 0x000fc4000f8ec0ff */
[----:B------:R-:W-:Y:S02]  /*3b80*/  ULEA.HI UR4, UR4, UR5, URZ, 0x5 ;  /* 0x0000000504047291 */ /* 0x000fe4000f8f28ff */
[----:B------:R-:W-:Y:S02]  /*3b90*/  USHF.R.U32.HI UR5, URZ, 0x4, UR7 ;  /* 0x00000004ff057899 */ /* 0x000fe40008011607 */
[----:B------:R-:W-:Y:S02]  /*3ba0*/  USHF.R.S32.HI UR28, URZ, 0x5, UR4 ;  /* 0x00000005ff1c7899 */ /* 0x000fe40008011404 */
[----:B------:R-:W-:Y:S02]  /*3bb0*/  ULOP3.LUT UR5, UR5, 0x3fff, URZ, 0xc0, !UPT ;  /* 0x00003fff05057892 */ /* 0x000fe4000f8ec0ff */
[----:B------:R-:W-:Y:S02]  /*3bc0*/  UISETP.LT.AND UP0, UPT, UR28, 0x1, UPT ;  /* 0x000000011c00788c */ /* 0x000fe4000bf01270 */
[----:B------:R-:W-:-:S02]  /*3bd0*/  ULOP3.LUT UR20, UR6, 0x10000, URZ, 0xfc, !UPT ;  /* 0x0001000006147892 */ /* 0x000fc4000f8efcff */
[----:B------:R-:W-:Y:S02]  /*3be0*/  USEL UR29, UR28, 0x1, !UP0 ;  /* 0x000000011c1d7887 */ /* 0x000fe4000c000000 */
[----:B------:R-:W-:Y:S02]  /*3bf0*/  ULOP3.LUT UR21, UR5, 0x10000, URZ, 0xfc, !UPT ;  /* 0x0001000005157892 */ /* 0x000fe4000f8efcff */
[----:B------:R-:W-:Y:S02]  /*3c00*/  UIADD3 UR29, UPT, UPT, -UR29, URZ, URZ ;  /* 0x000000ff1d1d7290 */ /* 0x000fe4000fffe1ff */
[----:B-1----:R-:W-:Y:S01]  /*3c10*/  UISETP.GE.AND UP4, UPT, UR8, 0x1, UPT ;  /* 0x000000010800788c */ /* 0x002fe2000bf86270 */
[----:B------:R-:W-:Y:S01]  /*3c20*/  UMOV UR24, 0x0 ;  /* 0x0000000000187882 */ /* 0x000fe20000000000 */
[----:B------:R-:W-:Y:S01]  /*3c30*/  UMOV UR25, 0x4200010 ;  /* 0x0420001000197882 */ /* 0x000fe20000000000 */
[----:B--2---:R-:W-:-:S15]  /*3c40*/  R2UR UR30, R0 ;  /* 0x00000000001e72ca */ /* 0x004fde00000e0000 */
.L_x_80:
[----:B------:R-:W-:Y:S02]  /*3c50*/  LEA R0, R10, UR17, 0x3 ;  /* 0x000000110a007c11 */ /* 0x000fe4000f8e18ff */
[----:B------:R-:W-:Y:S02]  /*3c60*/  SHF.L.U32 R2, R9, 0x1f, RZ ;  /* 0x0000001f09027819 */ /* 0x000fe400000006ff */
[----:B------:R-:W-:Y:S01]  /*3c70*/  PLOP3.LUT P0, PT, PT, PT, UP4, 0x80, 0x8 ;  /* 0x000000000008781c */ /* 0x000fe20003f0f048 */
[----:B------:R-:W-:Y:S01]  /*3c80*/  VIADD R3, R0, 0x170 ;  /* 0x0000017000037836 */ /* 0x000fe20000000000 */
[----:B-1----:R-:W1:Y:S02]  /*3c90*/  SYNCS.PHASECHK.TRANS64.TRYWAIT P1, [R0+URZ+0x160], R2 ;  /* 0x00016002000075a7 */ /* 0x002e6400080211ff */
[----:B-1-3--:R-:W-:Y:S09]  /*3ca0*/  @!P1 BRA `(.L_x_74) ;  /* 0x0000005800989947 */ /* 0x00aff20003800000 */
.L_x_193:
[----:B------:R-:W-:Y:S01]  /*3cb0*/  LEA R4, R10, UR17, 0x4 ;  /* 0x000000110a047c11 */ /* 0x000fe2000f8e20ff */
[----:B------:R-:W-:Y:S01]  /*3cc0*/  @UP4 ULEA UR4, UR14, UR17, 0x3 ;  /* 0x000000110e044291 */ /* 0x000fe2000f8e18ff */
[----:B------:R-:W-:Y:S01]  /*3cd0*/  PLOP3.LUT P2, PT, PT, PT, PT, 0x80, 0x8 ;  /* 0x000000000008781c */ /* 0x000fe20003f4f070 */
[----:B------:R-:W-:Y:S01]  /*3ce0*/  ULEA UR23, UR22, UR17, 0x3 ;  /* 0x0000001116177291 */ /* 0x000fe2000f8e18ff */
[----:B------:R-:W-:Y:S02]  /*3cf0*/  PRMT R3, RZ, 0x654, R3 ;  /* 0x00000654ff037816 */ /* 0x000fe40000000003 */
[----:B------:R-:W2:Y:S01]  /*3d00*/  LDS.128 R4, [R4+0x1f0] ;  /* 0x0001f00004047984 */ /* 0x000ea20000000c00 */
[----:B-1----:R-:W-:Y:S02]  /*3d10*/  @P0 SHF.L.U32 R2, R8, 0x1f, RZ ;  /* 0x0000001f08020819 */ /* 0x002fe400000006ff */
[----:B------:R-:W-:Y:S01]  /*3d20*/  SHF.L.U32 R0, R11, 0x1f, RZ ;  /* 0x0000001f0b007819 */ /* 0x000fe200000006ff */
[----:B------:R-:W-:Y:S01]  /*3d30*/  @!PT LDS RZ, [RZ] ;  /* 0x00000000fffff984 */ /* 0x000fe20000000800 */
[----:B------:R-:W-:Y:S01]  /*3d40*/  @!PT LDS RZ, [RZ] ;  /* 0x00000000fffff984 */ /* 0x000fe20000000800 */
[----:B------:R-:W-:Y:S01]  /*3d50*/  @!PT LDS RZ, [RZ] ;  /* 0x00000000fffff984 */ /* 0x000fe20000000800 */
[----:B------:R-:W-:Y:S01]  /*3d60*/  @!PT LDS RZ, [RZ] ;  /* 0x00000000fffff984 */ /* 0x000fe20000000800 */
[----:B------:R1:W-:Y:S06]  /*3d70*/  MEMBAR.ALL.CTA ;  /* 0x0000000000007992 */ /* 0x0003ec0000008000 */
[----:B-1----:R-:W1:Y:S02]  /*3d80*/  FENCE.VIEW.ASYNC.S ;  /* 0x00000000000073c6 */ /* 0x002e640000000000 */
[----:B-1----:R1:W-:Y:S01]  /*3d90*/  SYNCS.ARRIVE.TRANS64.RED.A1T0 RZ, [R3+URZ], RZ ;  /* 0x000000ff03ff79a7 */ /* 0x0023e200081004ff */
[----:B------:R1:W3:Y:S01]  /*3da0*/  @P0 SYNCS.PHASECHK.TRANS64.TRYWAIT P2, [UR4], R2 ;  /* 0x00000002ff0005a7 */ /* 0x0002e20008041104 */
[----:B------:R-:W-:Y:S01]  /*3db0*/  ULEA.HI UR4, UR22, UR22, URZ, 0x1 ;  /* 0x0000001616047291 */ /* 0x000fe2000f8f08ff */
[----:B--2---:R-:W-:-:S03]  /*3dc0*/  LOP3.LUT P1, RZ, R6, 0x1, RZ, 0xc0, !PT ;  /* 0x0000000106ff7812 */ /* 0x004fc6000782c0ff */
[----:B------:R-:W-:Y:S02]  /*3dd0*/  USHF.L.U32 UR18, UR4, 0x6, URZ ;  /* 0x0000000604127899 */ /* 0x000fe400080006ff */
[----:B------:R-:W-:Y:S02]  /*3de0*/  ULOP3.LUT UR4, UR4, 0xffe, URZ, 0xc0, !UPT ;  /* 0x00000ffe04047892 */ /* 0x000fe4000f8ec0ff */
[----:B------:R-:W-:Y:S02]  /*3df0*/  ULOP3.LUT UR18, UR18, 0xffffff80, URZ, 0xc0, !UPT ;  /* 0xffffff8012127892 */ /* 0x000fe4000f8ec0ff */
[----:B------:R-:W-:Y:S02]  /*3e00*/  UIADD3 UR4, UPT, UPT, -UR4, UR22, URZ ;  /* 0x0000001604047290 */ /* 0x000fe4000fffe1ff */
[----:B------:R-:W-:Y:S01]  /*3e10*/  UIADD3 UR18, UPT, UPT, UR30, UR18, URZ ;  /* 0x000000121e127290 */ /* 0x000fe2000fffe0ff */
[----:B------:R-:W2:Y:S03]  /*3e20*/  SYNCS.PHASECHK.TRANS64.TRYWAIT P0, [UR23+0x1a0], R0 ;  /* 0x0001a000ff0075a7 */ /* 0x000ea60008001117 */
[----:B------:R-:W-:Y:S01]  /*3e30*/  ULEA UR18, UR4, UR18, 0x14 ;  /* 0x0000001204127291 */ /* 0x000fe2000f8ea0ff */
[----:B-123--:R-:W-:Y:S11]  /*3e40*/  @!P0 BRA `(.L_x_75) ;  /* 0x0000005800448947 */ /* 0x00eff60003800000 */
.L_x_195:
[----:B------:R-:W-:Y:S01]  /*3e50*/  IADD3 R10, PT, PT, R10, 0x1, RZ ;  /* 0x000000010a0a7810 */ /* 0x000fe20007ffe0ff */
[----:B------:R-:W-:Y:S06]  /*3e60*/  BRA.U !UP4, `(.L_x_76) ;  /* 0x000000010c987547 */ /* 0x000fec000b800000 */
[----:B------:R-:W-:Y:S01]  /*3e70*/  UPLOP3.LUT UP2, UPT, UPT, UPT, UPT, 0x40, 0x4 ;  /* 0x000000000004789c */ /* 0x000fe20003f4e870 */
[----:B------:R-:W-:Y:S01]  /*3e80*/  UMOV UR16, UR29 ;  /* 0x0000001d00107c82 */ /* 0x000fe20008000000 */
[----:B------:R-:W-:Y:S01]  /*3e90*/  UMOV UR15, UR28 ;  /* 0x0000001c000f7c82 */ /* 0x000fe20008000000 */
[----:B------:R-:W-:-:S08]  /*3ea0*/  UMOV UR6, UR14 ;  /* 0x0000000e00067c82 */ /* 0x000fd00008000000 */
.L_x_79:
[----:B------:R-:W-:Y:S02]  /*3eb0*/  UIADD3 UR16, UPT, UPT, UR16, 0x1, URZ ;  /* 0x0000000110107890 */ /* 0x000fe4000fffe0ff */
[----:B--2---:R-:W-:Y:S02]  /*3ec0*/  ULEA UR5, UR6, UR17, 0x3 ;  /* 0x0000001106057291 */ /* 0x004fe4000f8e18ff */
[----:B------:R-:W-:Y:S01]  /*3ed0*/  UISETP.NE.AND UP3, UPT, UR16, URZ, UPT ;  /* 0x000000ff1000728c */ /* 0x000fe2000bf65270 */
[----:B---3--:R-:W-:Y:S10]  /*3ee0*/  @P2 BRA `(.L_x_77) ;  /* 0x00000000000c2947 */ /* 0x008ff40003800000 */
[----:B-1----:R-:W-:Y:S04]  /*3ef0*/  SHF.L.U32 R2, R8, 0x1f, RZ ;  /* 0x0000001f08027819 */ /* 0x002fe800000006ff */
[----:B------:R-:W1:Y:S02]  /*3f00*/  SYNCS.PHASECHK.TRANS64.TRYWAIT P0, [UR5], R2 ;  /* 0x00000002ff0075a7 */ /* 0x000e640008001105 */
[----:B-1----:R-:W-:Y:S05]  /*3f10*/  @!P0 BRA `(.L_x_78) ;  /* 0x0000005800288947 */ /* 0x002fea0003800000 */
.L_x_77:
[----:B------:R-:W-:Y:S01]  /*3f20*/  UISETP.NE.AND UP0, UPT, UR15, 0x1, UPT ;  /* 0x000000010f00788c */ /* 0x000fe2000bf05270 */
[----:B------:R-:W-:Y:S01]  /*3f30*/  PLOP3.LUT P2, PT, PT, PT, PT, 0x80, 0x8 ;  /* 0x000000000008781c */ /* 0x000fe20003f4f070 */
[----:B------:R-:W-:Y:S02]  /*3f40*/  UIADD3 UR4, UPT, UPT, UR6, 0x1, URZ ;  /* 0x0000000106047890 */ /* 0x000fe4000fffe0ff */
[----:B------:R-:W-:Y:S02]  /*3f50*/  ULEA UR12, UR6, UR21, 0x9 ;  /* 0x00000015060c7291 */ /* 0x000fe4000f8e48ff */
[----:B------:R-:W-:Y:S01]  /*3f60*/  UISETP.NE.AND UP1, UPT, UR4, 0x11, UPT ;  /* 0x000000110400788c */ /* 0x000fe2000bf25270 */
[----:B------:R-:W-:Y:S01]  /*3f70*/  PLOP3.LUT P0, PT, PT, PT, UP0, 0x80, 0x8 ;  /* 0x000000000008781c */ /* 0x000fe20003f0f008 */
[----:B------:R-:W-:Y:S02]  /*3f80*/  UIADD3 UR10, UPT, UPT, UR12, 0x2, URZ ;  /* 0x000000020c0a7890 */ /* 0x000fe4000fffe0ff */
[----:B------:R-:W-:Y:S02]  /*3f90*/  USEL UR7, URZ, 0x1, UP1 ;  /* 0x00000001ff077887 */ /* 0x000fe40008800000 */
[----:B------:R-:W-:Y:S02]  /*3fa0*/  USEL UR14, UR4, URZ, UP1 ;  /* 0x000000ff040e7287 */ /* 0x000fe40008800000 */
[----:B------:R-:W-:Y:S02]  /*3fb0*/  UIADD3 UR15, UPT, UPT, UR15, -0x1, URZ ;  /* 0xffffffff0f0f7890 */ /* 0x000fe4000fffe0ff */
[----:B------:R-:W-:Y:S01]  /*3fc0*/  @UP0 ULEA UR4, UR14, UR17, 0x3 ;  /* 0x000000110e040291 */ /* 0x000fe2000f8e18ff */
[----:B------:R-:W-:Y:S01]  /*3fd0*/  LOP3.LUT R8, R8, UR7, RZ, 0x3c, !PT ;  /* 0x0000000708087c12 */ /* 0x000fe2000f8e3cff */
[----:B------:R-:W-:Y:S01]  /*3fe0*/  UIADD3 UR7, UPT, UPT, UR5, 0x88, URZ ;  /* 0x0000008805077890 */ /* 0x000fe2000fffe0ff */
[----:B------:R-:W-:Y:S02]  /*3ff0*/  UMOV UR13, 0x80004020 ;  /* 0x80004020000d7882 */ /* 0x000fe40000000000 */
[----:B-1----:R-:W-:Y:S01]  /*4000*/  @P0 SHF.L.U32 R0, R8, 0x1f, RZ ;  /* 0x0000001f08000819 */ /* 0x002fe200000006ff */
[----:B------:R-:W-:Y:S01]  /*4010*/  UMOV UR5, 0x80004020 ;  /* 0x8000402000057882 */ /* 0x000fe20000000000 */
[----:B------:R-:W-:Y:S01]  /*4020*/  UMOV UR11, 0x80004020 ;  /* 0x80004020000b7882 */ /* 0x000fe20000000000 */
[----:B------:R-:W-:Y:S01]  /*4030*/  UMOV UR9, 0x80004020 ;  /* 0x8000402000097882 */ /* 0x000fe20000000000 */
[----:B------:R2:W3:Y:S01]  /*4040*/  @P0 SYNCS.PHASECHK.TRANS64.TRYWAIT P2, [UR4], R0 ;  /* 0x00000000ff0005a7 */ /* 0x0004e20008041104 */
[----:B------:R-:W-:Y:S03]  /*4050*/  ULEA UR4, UR6, UR20, 0x8 ;  /* 0x0000001406047291 */ /* 0x000fe6000f8e40ff */
[----:B------:R-:W-:Y:S01]  /*4060*/  UMOV UR6, UR14 ;  /* 0x0000000e00067c82 */ /* 0x000fe20008000000 */
[----:B------:R-:W-:Y:S05]  /*4070*/  UIADD3 UR8, UPT, UPT, UR4, 0x2, URZ ;  /* 0x0000000204087890 */ /* 0x000fea000fffe0ff */
[----:B------:R2:W-:Y:S01]  /*4080*/  UTCHMMA gdesc[UR4], gdesc[UR12], tmem[UR18], tmem[UR26], idesc[UR27], UP2 ;  /* 0x00ff1a0c040075ea */ /* 0x0005e20009000012 */
[----:B------:R-:W-:Y:S03]  /*4090*/  UPLOP3.LUT UP2, UPT, UPT, UPT, UPT, 0x80, 0x8 ;  /* 0x000000000008789c */ /* 0x000fe60003f4f070 */
[----:B------:R2:W-:Y:S01]  /*40a0*/  UTCHMMA gdesc[UR8], gdesc[UR10], tmem[UR18], tmem[UR24], idesc[UR25], UPT ;  /* 0x00ff180a080075ea */ /* 0x0005e2000b800012 */
[----:B------:R2:W-:Y:S01]  /*40b0*/  UTCBAR.MULTICAST [UR7], URZ, UR19 ;  /* 0x000000ff070073e9 */ /* 0x0005e20008000813 */
[----:B------:R-:W-:Y:S06]  /*40c0*/  BRA.U UP3, `(.L_x_79) ;  /* 0xfffffffd03787547 */ /* 0x000fec000b83ffff */
.L_x_76:
[----:B--2---:R-:W-:Y:S01]  /*40d0*/  UIADD3 UR4, UPT, UPT, UR22, 0x1, URZ ;  /* 0x0000000116047890 */ /* 0x004fe2000fffe0ff */
[C---:B------:R-:W-:Y:S01]  /*40e0*/  ISETP.NE.AND P0, PT, R10.reuse, 0x2, PT ;  /* 0x000000020a00780c */ /* 0x040fe20003f05270 */
[----:B------:R-:W-:Y:S02]  /*40f0*/  UIADD3 UR5, UPT, UPT, UR23, 0x180, URZ ;  /* 0x0000018017057890 */ /* 0x000fe4000fffe0ff */
[----:B------:R-:W-:Y:S01]  /*4100*/  UISETP.NE.AND UP0, UPT, UR4, 0x4, UPT ;  /* 0x000000040400788c */ /* 0x000fe2000bf05270 */
[----:B-1----:R-:W-:Y:S02]  /*4110*/  SEL R0, RZ, 0x1, P0 ;  /* 0x00000001ff007807 */ /* 0x002fe40000000000 */
[----:B------:R-:W-:Y:S01]  /*4120*/  SEL R10, R10, RZ, P0 ;  /* 0x000000ff0a0a7207 */ /* 0x000fe20000000000 */
[----:B------:R-:W-:Y:S01]  /*4130*/  USEL UR6, URZ, 0x1, UP0 ;  /* 0x00000001ff067887 */ /* 0x000fe20008000000 */
[----:B------:R-:W-:Y:S01]  /*4140*/  LOP3.LUT R9, R9, R0, RZ, 0x3c, !PT ;  /* 0x0000000009097212 */ /* 0x000fe200078e3cff */
[----:B------:R-:W-:Y:S01]  /*4150*/  USEL UR22, UR4, URZ, UP0 ;  /* 0x000000ff04167287 */ /* 0x000fe20008000000 */
[----:B------:R1:W-:Y:S03]  /*4160*/  UTCBAR [UR5], URZ ;  /* 0x000000ff050073e9 */ /* 0x0003e600080000ff */
[----:B------:R-:W-:Y:S01]  /*4170*/  LOP3.LUT R11, R11, UR6, RZ, 0x3c, !PT ;  /* 0x000000060b0b7c12 */ /* 0x000fe2000f8e3cff */
[----:B------:R-:W-:Y:S07]  /*4180*/  @P1 BRA `(.L_x_80) ;  /* 0xfffffff800b01947 */ /* 0x000fee000383ffff */
[----:B------:R-:W2:Y:S01]  /*4190*/  S2UR UR8, SR_CgaCtaId ;  /* 0x00000000000879c3 */ /* 0x000ea20000008800 */
[----:B------:R-:W-:Y:S01]  /*41a0*/  ELECT P0, URZ, PT ;  /* 0x0000000000ff782f */ /* 0x000fe20003800000 */
[----:B------:R-:W-:Y:S01]  /*41b0*/  IMAD.MOV.U32 R0, RZ, RZ, 0x1 ;  /* 0x00000001ff007424 */ /* 0x000fe200078e00ff */
[----:B------:R-:W-:Y:S01]  /*41c0*/  UIADD3 UR17, UPT, UPT, UR17, 0x1a0, URZ ;  /* 0x000001a011117890 */ /* 0x000fe2000fffe0ff */
[----:B------:R-:W-:Y:S01]  /*41d0*/  SHF.L.U32 R2, R11, 0x1f, RZ ;  /* 0x0000001f0b027819 */ /* 0x000fe200000006ff */
[----:B------:R-:W-:-:S03]  /*41e0*/  UMOV UR4, 0x40 ;  /* 0x0000004000047882 */ /* 0x000fc60000000000 */
[----:B------:R-:W-:Y:S01]  /*41f0*/  UVIRTCOUNT.DEALLOC.SMPOOL 0x80 ;  /* 0x000000800000784c */ /* 0x000fe20000000000 */
[----:B--2---:R-:W-:Y:S02]  /*4200*/  ULEA UR8, UR8, UR4, 0x18 ;  /* 0x0000000408087291 */ /* 0x004fe4000f8ec0ff */
[----:B------:R-:W-:-:S07]  /*4210*/  ULEA UR4, UR22, UR17, 0x3 ;  /* 0x0000001116047291 */ /* 0x000fce000f8e18ff */
[----:B------:R2:W-:Y:S02]  /*4220*/  @P0 STS.U8 [UR8+0x1c], R0 ;  /* 0x00001c00ff000988 */ /* 0x0005e40008000008 */
[----:B------:R-:W4:Y:S02]  /*4230*/  SYNCS.PHASECHK.TRANS64.TRYWAIT P0, [UR4], R2 ;  /* 0x00000002ff0075a7 */ /* 0x000f240008001104 */
[----:B--2-4-:R-:W-:Y:S05]  /*4240*/  @!P0 BRA `(.L_x_81) ;  /* 0x0000005400748947 */ /* 0x014fea0003800000 */
.L_x_198:
[----:B------:R-:W-:-:S04]  /*4250*/  UIADD3 UR4, UPT, UPT, UR22, 0x1, URZ ;  /* 0x0000000116047890 */ /* 0x000fc8000fffe0ff */
[----:B------:R-:W-:-:S04]  /*4260*/  UISETP.NE.AND UP0, UPT, UR4, 0x4, UPT ;  /* 0x000000040400788c */ /* 0x000fc8000bf05270 */
[----:B------:R-:W-:Y:S02]  /*4270*/  USEL UR6, URZ, 0x1, UP0 ;  /* 0x00000001ff067887 */ /* 0x000fe40008000000 */
[----:B------:R-:W-:-:S04]  /*4280*/  USEL UR4, UR4, URZ, UP0 ;  /* 0x000000ff04047287 */ /* 0x000fc80008000000 */
[----:B-1----:R-:W-:Y:S01]  /*4290*/  ULEA UR5, UR4, UR17, 0x3 ;  /* 0x0000001104057291 */ /* 0x002fe2000f8e18ff */
[----:B--2---:R-:W-:-:S04]  /*42a0*/  LOP3.LUT R2, R11, UR6, RZ, 0x3c, !PT ;  /* 0x000000060b027c12 */ /* 0x004fc8000f8e3cff */
[----:B------:R-:W-:-:S04]  /*42b0*/  SHF.L.U32 R3, R2, 0x1f, RZ ;  /* 0x0000001f02037819 */ /* 0x000fc800000006ff */
[----:B------:R-:W1:Y:S02]  /*42c0*/  SYNCS.PHASECHK.TRANS64.TRYWAIT P0, [UR5], R3 ;  /* 0x00000003ff0075a7 */ /* 0x000e640008001105 */
[----:B-1----:R-:W-:Y:S05]  /*42d0*/  @!P0 BRA `(.L_x_82) ;  /* 0x0000005400688947 */ /* 0x002fea0003800000 */
.L_x_200:
        /* <DEDUP_REMOVED lines=9> */
.L_x_202:
[----:B------:R-:W-:-:S04]  /*4370*/  UIADD3 UR4, UPT, UPT, UR4, 0x1, URZ ;  /* 0x0000000104047890 */ /* 0x000fc8000fffe0ff */
[----:B------:R-:W-:-:S04]  /*4380*/  UISETP.NE.AND UP0, UPT, UR4, 0x4, UPT ;  /* 0x000000040400788c */ /* 0x000fc8000bf05270 */
[----:B------:R-:W-:Y:S02]  /*4390*/  USEL UR5, URZ, 0x1, UP0 ;  /* 0x00000001ff057887 */ /* 0x000fe40008000000 */
[----:B------:R-:W-:-:S04]  /*43a0*/  USEL UR4, UR4, URZ, UP0 ;  /* 0x000000ff04047287 */ /* 0x000fc80008000000 */
[----:B------:R-:W-:Y:S01]  /*43b0*/  ULEA UR4, UR4, UR17, 0x3 ;  /* 0x0000001104047291 */ /* 0x000fe2000f8e18ff */
[----:B------:R-:W-:-:S04]  /*43c0*/  LOP3.LUT R2, R2, UR5, RZ, 0x3c, !PT ;  /* 0x0000000502027c12 */ /* 0x000fc8000f8e3cff */
[----:B------:R-:W-:-:S04]  /*43d0*/  SHF.L.U32 R2, R2, 0x1f, RZ ;  /* 0x0000001f02027819 */ /* 0x000fc800000006ff */
[----:B------:R-:W2:Y:S02]  /*43e0*/  SYNCS.PHASECHK.TRANS64.TRYWAIT P0, [UR4], R2 ;  /* 0x00000002ff0075a7 */ /* 0x000ea40008001104 */
[----:B--2---:R-:W-:Y:S05]  /*43f0*/  @!P0 BRA `(.L_x_84) ;  /* 0x0000005400508947 */ /* 0x004fea0003800000 */
.L_x_204:
[----:B------:R-:W-:Y:S01]  /*4400*/  NOP ;  /* 0x0000000000007918 */ /* 0x000fe20000000000 */
[----:B-1----:R-:W1:Y:S01]  /*4410*/  LDS R0, [UR8+0x14] ;  /* 0x00001408ff007984 */ /* 0x002e620008000800 */
[----:B------:R-:W-:Y:S01]  /*4420*/  ULOP3.LUT UR4, UR30, 0xffff, URZ, 0xc0, !UPT ;  /* 0x0000ffff1e047892 */ /* 0x000fe2000f8ec0ff */
[----:B------:R-:W-:Y:S01]  /*4430*/  UMOV UR5, 0xffff ;  /* 0x0000ffff00057882 */ /* 0x000fe20000000000 */
[----:B------:R-:W-:Y:S02]  /*4440*/  UMOV UR6, 0x1 ;  /* 0x0000000100067882 */ /* 0x000fe40000000000 */
[----:B------:R-:W-:-:S04]  /*4450*/  USHF.R.U32.HI UR4, URZ, 0x5, UR4 ;  /* 0x00000005ff047899 */ /* 0x000fc80008011604 */
[----:B------:R-:W-:Y:S02]  /*4460*/  USHF.L.U32 UR5, UR5, UR4, URZ ;  /* 0x0000000405057299 */ /* 0x000fe400080006ff */
[----:B------:R-:W-:-:S04]  /*4470*/  USHF.L.U32 UR4, UR6, UR4, URZ ;  /* 0x0000000406047299 */ /* 0x000fc800080006ff */
[----:B-1----:R-:W-:-:S04]  /*4480*/  LOP3.LUT R0, R0, UR5, RZ, 0xc0, !PT ;  /* 0x0000000500007c12 */ /* 0x002fc8000f8ec0ff */
[----:B------:R-:W-:-:S13]  /*4490*/  ISETP.NE.AND P0, PT, R0, UR5, PT ;  /* 0x0000000500007c0c */ /* 0x000fda000bf05270 */
[----:B------:R-:W-:Y:S05]  /*44a0*/  @P0 BRA `(.L_x_85) ;  /* 0x0000000000580947 */ /* 0x000fea0003800000 */
[----:B------:R-:W1:Y:S02]  /*44b0*/  LDS R0, [UR8+0x18] ;  /* 0x00001808ff007984 */ /* 0x000e640008000800 */
[----:B-1----:R-:W-:-:S04]  /*44c0*/  LOP3.LUT R0, R0, UR4, RZ, 0xc0, !PT ;  /* 0x0000000400007c12 */ /* 0x002fc8000f8ec0ff */
[----:B------:R-:W-:-:S13]  /*44d0*/  ISETP.NE.AND P0, PT, R0, UR4, PT ;  /* 0x0000000400007c0c */ /* 0x000fda000bf05270 */
[----:B------:R-:W-:Y:S05]  /*44e0*/  @P0 BRA `(.L_x_86) ;  /* 0x00000000003c0947 */ /* 0x000fea0003800000 */
[----:B------:R-:W1:Y:S01]  /*44f0*/  S2R R2, SR_LANEID ;  /* 0x0000000000027919 */ /* 0x000e620000000000 */
[----:B------:R-:W-:-:S06]  /*4500*/  ULOP3.LUT UR5, URZ, UR5, URZ, 0x33, !UPT ;  /* 0x00000005ff057292 */ /* 0x000fcc000f8e33ff */
[----:B------:R-:W-:-:S04]  /*4510*/  IMAD.U32 R0, RZ, RZ, UR5 ;  /* 0x00000005ff007e24 */ /* 0x000fc8000f8e00ff */
[----:B------:R2:W4:Y:S02]  /*4520*/  REDUX UR7, R0 ;  /* 0x00000000000773c4 */ /* 0x0005240000000000 */
[----:B------:R1:W-:Y:S01]  /*4530*/  UTCATOMSWS.AND URZ, UR5 ;  /* 0x0000000500ff79e3 */ /* 0x0003e20008000000 */
[----:B--2---:R-:W-:Y:S01]  /*4540*/  LOP3.LUT R0, RZ, UR4, RZ, 0x33, !PT ;  /* 0x00000004ff007c12 */ /* 0x004fe2000f8e33ff */
[----:B------:R-:W-:Y:S02]  /*4550*/  VOTEU.ANY UR4, UPT, PT ;  /* 0x0000000000047886 */ /* 0x000fe400038e0100 */
[----:B------:R-:W-:Y:S02]  /*4560*/  UFLO.U32 UR4, UR4 ;  /* 0x00000004000472bd */ /* 0x000fe400080e0000 */
[----:B------:R-:W2:Y:S04]  /*4570*/  REDUX UR6, R0 ;  /* 0x00000000000673c4 */ /* 0x000ea80000000000 */
[----:B-1----:R-:W-:-:S02]  /*4580*/  ISETP.EQ.U32.AND P0, PT, R2, UR4, PT ;  /* 0x0000000402007c0c */ /* 0x002fc4000bf02070 */
[----:B----4-:R-:W-:-:S11]  /*4590*/  MOV R2, UR7 ;  /* 0x0000000700027c02 */ /* 0x010fd60008000f00 */
[----:B------:R1:W-:Y:S01]  /*45a0*/  @P0 ATOMS.AND RZ, [UR8+0x14], R2 ;  /* 0x00001402ffff098c */ /* 0x0003e2000a800008 */
[----:B--2---:R-:W-:-:S05]  /*45b0*/  IMAD.U32 R0, RZ, RZ, UR6 ;  /* 0x00000006ff007e24 */ /* 0x004fca000f8e00ff */
[----:B------:R1:W-:Y:S01]  /*45c0*/  @P0 ATOMS.AND RZ, [UR8+0x18], R0 ;  /* 0x00001800ffff098c */ /* 0x0003e2000a800008 */
[----:B------:R-:W-:Y:S05]  /*45d0*/  BRA `(.L_x_87) ;  /* 0x0000000000147947 */ /* 0x000fea0003800000 */
.L_x_86:
[----:B------:R-:W-:Y:S02]  /*45e0*/  MOV R2, 0x4600 ;  /* 0x0000460000027802 */ /* 0x000fe40000000f00 */
[----:B---3-5:R-:W-:Y:S05]  /*45f0*/  CALL.REL.NOINC `($__internal_0_$__cuda_sm10x_tcgen05_guardrail_trap_col_being_dealloced_not_returned_by_alloc) ;  /* 0x0000005800387944 */ /* 0x028fea0003c00000 */
[----:B------:R-:W-:Y:S05]  /*4600*/  BRA `(.L_x_87) ;  /* 0x0000000000087947 */ /* 0x000fea0003800000 */
.L_x_85:
[----:B------:R-:W-:Y:S02]  /*4610*/  MOV R2, 0x4630 ;  /* 0x0000463000027802 */ /* 0x000fe40000000f00 */
[----:B---3-5:R-:W-:Y:S05]  /*4620*/  CALL.REL.NOINC `($__internal_2_$__cuda_sm10x_tcgen05_guardrail_trap_unallocated_columns_being_dealloced) ;  /* 0x0000005800447944 */ /* 0x028fea0003c00000 */
.L_x_87:
[----:B------:R-:W-:Y:S01]  /*4630*/  NOP ;  /* 0x0000000000007918 */ /* 0x000fe20000000000 */
[----:B------:R-:W-:Y:S05]  /*4640*/  EXIT ;  /* 0x000000000000794d */ /* 0x000fea0003800000 */
.L_x_69:
[----:B------:R-:W-:-:S09]  /*4650*/  UISETP.NE.OR UP0, UPT, UR18, 0x3, !UP3 ;  /* 0x000000031200788c */ /* 0x000fd2000df05670 */
[----:B------:R-:W-:Y:S05]  /*4660*/  BRA.U UP0, `(.L_x_88) ;  /* 0x0000001100887547 */ /* 0x000fea000b800000 */
[----:B------:R-:W2:Y:S01]  /*4670*/  LDCU.64 UR4, c[0x0][0x888] ;  /* 0x00011100ff0477ac */ /* 0x000ea20008000a00 */
[----:B------:R-:W3:Y:S01]  /*4680*/  S2UR UR8, SR_CgaCtaId ;  /* 0x00000000000879c3 */ /* 0x000ee20000008800 */
[----:B------:R-:W-:Y:S02]  /*4690*/  HFMA2 R9, -RZ, RZ, 0, 0 ;  /* 0x00000000ff097431 */ /* 0x000fe400000001ff */
[----:B------:R-:W-:Y:S01]  /*46a0*/  IMAD.MOV.U32 R11, RZ, RZ, 0x1 ;  /* 0x00000001ff0b7424 */ /* 0x000fe200078e00ff */
[----:B------:R-:W4:Y:S01]  /*46b0*/  LDCU UR40, c[0x0][0x370] ;  /* 0x00006e00ff2877ac */ /* 0x000f220008000800 */
[----:B------:R-:W-:Y:S01]  /*46c0*/  IMAD.MOV.U32 R10, RZ, RZ, RZ ;  /* 0x000000ffff0a7224 */ /* 0x000fe200078e00ff */
[----:B------:R-:W-:Y:S01]  /*46d0*/  MOV R3, 0x1000 ;  /* 0x0000100000037802 */ /* 0x000fe20000000f00 */
[----:B------:R-:W4:Y:S01]  /*46e0*/  LDCU.128 UR44, c[0x0][0xb10] ;  /* 0x00016200ff2c77ac */ /* 0x000f220008000c00 */
[----:B------:R-:W1:Y:S01]  /*46f0*/  LDC.64 R12, c[0x0][0x348] ;  /* 0x0000d200ff0c7b82 */ /* 0x000e620000000a00 */
[----:B------:R-:W3:Y:S01]  /*4700*/  LDCU UR37, c[0x0][0x374] ;  /* 0x00006e80ff2577ac */ /* 0x000ee20008000800 */
[----:B------:R-:W3:Y:S01]  /*4710*/  LDCU.64 UR38, c[0x0][0x890] ;  /* 0x00011200ff2677ac */ /* 0x000ee20008000a00 */
[----:B------:R-:W3:Y:S01]  /*4720*/  LDCU UR15, c[0x0][0xb0c] ;  /* 0x00016180ff0f77ac */ /* 0x000ee20008000800 */
[----:B--2---:R-:W-:Y:S01]  /*4730*/  UISETP.NE.U32.AND UP0, UPT, UR4, URZ, UPT ;  /* 0x000000ff0400728c */ /* 0x004fe2000bf05070 */
[----:B------:R-:W2:Y:S01]  /*4740*/  LDCU UR54, c[0x0][0xb20] ;  /* 0x00016400ff3677ac */ /* 0x000ea20008000800 */
[----:B------:R-:W2:Y:S01]  /*4750*/  LDCU UR4, c[0x0][0xb30] ;  /* 0x00016600ff0477ac */ /* 0x000ea20008000800 */
[----:B------:R-:W-:Y:S01]  /*4760*/  UMOV UR21, 0x400 ;  /* 0x0000040000157882 */ /* 0x000fe20000000000 */
[----:B----4-:R-:W-:-:S02]  /*4770*/  UIMAD.WIDE.U32 UR52, UR40, UR44, URZ ;  /* 0x0000002c283472a5 */ /* 0x010fc4000f8e00ff */
[----:B---3--:R-:W-:Y:S02]  /*4780*/  UIMAD.WIDE.U32 UR6, UR37, UR47, URZ ;  /* 0x0000002f250672a5 */ /* 0x008fe4000f8e00ff */
[----:B------:R-:W-:Y:S02]  /*4790*/  ULEA UR21, UR8, UR21, 0x18 ;  /* 0x0000001508157291 */ /* 0x000fe4000f8ec0ff */
[----:B------:R-:W-:Y:S02]  /*47a0*/  UISETP.NE.U32.AND UP6, UPT, UR38, URZ, UPT ;  /* 0x000000ff2600728c */ /* 0x000fe4000bfc5070 */
[----:B------:R-:W-:Y:S02]  /*47b0*/  UIADD3 UR43, UPT, UPT, UR21, 0x128, URZ ;  /* 0x00000128152b7890 */ /* 0x000fe4000fffe0ff */
[----:B------:R-:W-:Y:S02]  /*47c0*/  UIADD3 UR33, UPT, UPT, UR21, 0x110, URZ ;  /* 0x0000011015217890 */ /* 0x000fe4000fffe0ff */
[----:B------:R-:W-:-:S02]  /*47d0*/  UIADD3 UR25, UPT, UPT, UR21, 0x118, URZ ;  /* 0x0000011815197890 */ /* 0x000fc4000fffe0ff */
[----:B------:R-:W-:Y:S02]  /*47e0*/  UIADD3 UR17, UPT, UPT, UR21, 0x120, URZ ;  /* 0x0000012015117890 */ /* 0x000fe4000fffe0ff */
[----:B------:R-:W-:Y:S02]  /*47f0*/  UISETP.NE.AND.EX UP5, UPT, UR5, URZ, UPT, UP0 ;  /* 0x000000ff0500728c */ /* 0x000fe4000bfa5300 */
[----:B------:R-:W-:Y:S01]  /*4800*/  UISETP.NE.AND UP0, UPT, UR42, 0x1, UPT ;  /* 0x000000012a00788c */ /* 0x000fe2000bf05270 */
[----:B------:R-:W-:Y:S01]  /*4810*/  UMOV UR52, UR53 ;  /* 0x0000003500347c82 */ /* 0x000fe20008000000 */
[----:B------:R-:W-:Y:S01]  /*4820*/  UMOV UR51, UR7 ;  /* 0x0000000700337c82 */ /* 0x000fe20008000000 */
[----:B------:R-:W-:Y:S02]  /*4830*/  USEL UR41, URZ, 0x1, UP4 ;  /* 0x00000001ff297887 */ /* 0x000fe4000a000000 */
[----:B------:R-:W-:Y:S02]  /*4840*/  UISETP.NE.AND UP0, UPT, UR15, 0x1, UPT ;  /* 0x000000010f00788c */ /* 0x000fe4000bf05270 */
[----:B------:R-:W-:-:S02]  /*4850*/  UPLOP3.LUT UP4, UPT, UPT, UPT, UPT, 0x40, 0x4 ;  /* 0x000000000004789c */ /* 0x000fc40003f8e870 */
[----:B------:R-:W-:Y:S01]  /*4860*/  UISETP.GE.AND UP2, UPT, UR42, 0x1, UPT ;  /* 0x000000012a00788c */ /* 0x000fe2000bf46270 */
[----:B------:R-:W3:Y:S01]  /*4870*/  LDCU.64 UR22, c[0x0][0xb28] ;  /* 0x00016500ff1677ac */ /* 0x000ee20008000a00 */
[----:B------:R-:W-:Y:S02]  /*4880*/  UISETP.NE.AND.EX UP6, UPT, UR39, URZ, UPT, UP6 ;  /* 0x000000ff2700728c */ /* 0x000fe4000bfc5360 */
[----:B------:R-:W-:Y:S02]  /*4890*/  UPRMT UR43, UR8, 0x654, UR43 ;  /* 0x00000654082b7896 */ /* 0x000fe4000800002b */
[----:B------:R-:W-:Y:S02]  /*48a0*/  UPRMT UR50, UR8, 0x654, UR33 ;  /* 0x0000065408327896 */ /* 0x000fe40008000021 */
[----:B------:R-:W-:Y:S02]  /*48b0*/  UPRMT UR49, UR8, 0x654, UR25 ;  /* 0x0000065408317896 */ /* 0x000fe40008000019 */
[----:B------:R-:W-:-:S02]  /*48c0*/  UPRMT UR48, UR8, 0x654, UR17 ;  /* 0x0000065408307896 */ /* 0x000fc40008000011 */
[----:B------:R-:W-:Y:S02]  /*48d0*/  USHF.R.U32.HI UR52, URZ, UR45, UR52 ;  /* 0x0000002dff347299 */ /* 0x000fe40008011634 */
[----:B--2---:R-:W-:Y:S02]  /*48e0*/  USHF.R.U32.HI UR51, URZ, UR54, UR51 ;  /* 0x00000036ff337299 */ /* 0x004fe40008011633 */
[----:B------:R-:W-:Y:S02]  /*48f0*/  UISETP.NE.AND UP0, UPT, UR46, 0x1, UPT ;  /* 0x000000012e00788c */ /* 0x000fe4000bf05270 */
[----:B-1----:R-:W-:-:S11]  /*4900*/  UISETP.NE.AND UP3, UPT, UR4, 0x1, UPT ;  /* 0x000000010400788c */ /* 0x002fd6000bf65270 */
.L_x_99:
[C---:B------:R-:W-:Y:S02]  /*4910*/  LEA R8, R10.reuse, UR21, 0x3 ;  /* 0x000000150a087c11 */ /* 0x040fe4000f8e18ff */
[----:B------:R-:W-:Y:S02]  /*4920*/  SHF.L.U32 R0, R9, 0x1f, RZ ;  /* 0x0000001f09007819 */ /* 0x000fe400000006ff */
[----:B------:R-:W-:Y:S02]  /*4930*/  LEA R4, R10, UR21, 0x4 ;  /* 0x000000150a047c11 */ /* 0x000fe4000f8e20ff */
[----:B-1----:R-:W1:Y:S02]  /*4940*/  SYNCS.PHASECHK.TRANS64.TRYWAIT P0, [R8+URZ+0x160], R0 ;  /* 0x00016000080075a7 */ /* 0x002e6400080011ff */
[----:B-1----:R-:W-:Y:S05]  /*4950*/  @!P0 BRA `(.L_x_89) ;  /* 0x0000005000108947 */ /* 0x002fea0003800000 */
.L_x_205:
[----:B------:R-:W2:Y:S01]  /*4960*/  LDS.128 R4, [R4+0x1f0] ;  /* 0x0001f00004047984 */ /* 0x000ea20000000c00 */
[----:B------:R-:W-:Y:S01]  /*4970*/  UISETP.GE.AND UP0, UPT, UR42, 0x1, UPT ;  /* 0x000000012a00788c */ /* 0x000fe2000bf06270 */
[----:B------:R-:W-:Y:S01]  /*4980*/  @!PT LDS RZ, [RZ] ;  /* 0x00000000fffff984 */ /* 0x000fe20000000800 */
[----:B------:R-:W-:Y:S01]  /*4990*/  @!PT LDS RZ, [RZ] ;  /* 0x00000000fffff984 */ /* 0x000fe20000000800 */
[----:B------:R-:W-:Y:S01]  /*49a0*/  @!PT LDS RZ, [RZ] ;  /* 0x00000000fffff984 */ /* 0x000fe20000000800 */
[----:B------:R-:W-:Y:S01]  /*49b0*/  @!PT LDS RZ, [RZ] ;  /* 0x00000000fffff984 */ /* 0x000fe20000000800 */
[----:B------:R4:W-:Y:S06]  /*49c0*/  MEMBAR.ALL.CTA ;  /* 0x0000000000007992 */ /* 0x0009ec0000008000 */
[----:B----4-:R-:W4:Y:S01]  /*49d0*/  FENCE.VIEW.ASYNC.S ;  /* 0x00000000000073c6 */ /* 0x010f220000000000 */
[----:B--2---:R-:W-:Y:S11]  /*49e0*/  LOP3.LUT P0, RZ, R6, 0x1, RZ, 0xc0, !PT ;  /* 0x0000000106ff7812 */ /* 0x004ff6000780c0ff */
[----:B------:R-:W-:Y:S02]  /*49f0*/  @!UPT UIADD3 URZ, UPT, UPT, URZ, URZ, URZ ;  /* 0x000000fffffff290 */ /* 0x000fe4000fffe0ff */
[----:B----4-:R-:W-:Y:S01]  /*4a00*/  VOTEU.ANY UP2, P0 ;  /* 0x0000000000ff7886 */ /* 0x010fe20000040100 */
[----:B------:R-:W-:Y:S11]  /*4a10*/  PLOP3.LUT P0, PT, PT, PT, UP2, 0x80, 0x8 ;  /* 0x000000000008781c */ /* 0x000ff60003f0f028 */
[----:B------:R-:W-:Y:S02]  /*4a20*/  @!UPT UIADD3 URZ, UPT, UPT, URZ, URZ, URZ ;  /* 0x000000fffffff290 */ /* 0x000fe4000fffe0ff */
[----:B-1----:R-:W-:Y:S02]  /*4a30*/  @P0 SHF.R.U32.HI R0, RZ, 0x10, R5 ;  /* 0x00000010ff000819 */ /* 0x002fe40000011605 */
[----:B------:R-:W-:Y:S02]  /*4a40*/  @P0 MOV R2, R4 ;  /* 0x0000000400020202 */ /* 0x000fe40000000f00 */
[----:B------:R-:W-:Y:S01]  /*4a50*/  @P0 R2UR UR4, R0 ;  /* 0x00000000000402ca */ /* 0x000fe200000e0000 */
[----:B------:R-:W-:Y:S01]  /*4a60*/  VIADD R0, R8, 0x170 ;  /* 0x0000017008007836 */ /* 0x000fe20000000000 */
[----:B------:R-:W-:Y:S02]  /*4a70*/  @P0 LOP3.LUT R4, R5, 0xffff, RZ, 0xc0, !PT ;  /* 0x0000ffff05040812 */ /* 0x000fe400078ec0ff */
[----:B------:R-:W-:Y:S02]  /*4a80*/  @P0 R2UR UR6, R2 ;  /* 0x00000000020602ca */ /* 0x000fe400000e0000 */
[----:B------:R-:W-:Y:S02]  /*4a90*/  PRMT R0, RZ, 0x654, R0 ;  /* 0x00000654ff007816 */ /* 0x000fe40000000000 */
[----:B------:R-:W-:Y:S02]  /*4aa0*/  @P0 R2UR UR5, R4 ;  /* 0x00000000040502ca */ /* 0x000fe400000e0000 */
[----:B------:R1:W-:Y:S03]  /*4ab0*/  SYNCS.ARRIVE.TRANS64.RED.A1T0 RZ, [R0+URZ], RZ ;  /* 0x000000ff00ff79a7 */ /* 0x0003e600081004ff */
[----:B------:R-:W-:Y:S04]  /*4ac0*/  @UP2 UMOV UR29, UR4 ;  /* 0x00000004001d2c82 */ /* 0x000fe80008000000 */
[----:B------:R-:W-:Y:S04]  /*4ad0*/  @UP2 UMOV UR14, UR6 ;  /* 0x00000006000e2c82 */ /* 0x000fe80008000000 */
[----:B------:R-:W-:Y:S01]  /*4ae0*/  @UP2 UMOV UR13, UR5 ;  /* 0x00000005000d2c82 */ /* 0x000fe20008000000 */
[----:B------:R-:W-:Y:S05]  /*4af0*/  BRA.U !UP0, `(.L_x_90) ;  /* 0x0000000108c07547 */ /* 0x000fea000b800000 */
[----:B------:R-:W-:Y:S02]  /*4b00*/  UIMAD.WIDE.U32 UR18, UR13, UR47, URZ ;  /* 0x0000002f0d1272a5 */ /* 0x000fe4000f8e00ff */
[----:B------:R-:W-:Y:S02]  /*4b10*/  UP2UR UR16, UPR, URZ, 0x4 ;  /* 0x00000004ff107883 */ /* 0x000fe40008000000 */
[----:B------:R-:W-:Y:S02]  /*4b20*/  UISETP.NE.AND UP2, UPT, UR46, 0x1, UPT ;  /* 0x000000012e00788c */ /* 0x000fe4000bf45270 */
[----:B------:R-:W-:Y:S02]  /*4b30*/  UIMAD.WIDE.U32 UR26, UR14, UR44, URZ ;  /* 0x0000002c0e1a72a5 */ /* 0x000fe4000f8e00ff */
[----:B------:R-:W-:Y:S02]  /*4b40*/  USEL UR4, UR37, UR51, !UP2 ;  /* 0x0000003325047287 */ /* 0x000fe4000d000000 */
[----:B------:R-:W-:Y:S02]  /*4b50*/  UISETP.NE.AND UP0, UPT, UR15, 0x1, UPT ;  /* 0x000000010f00788c */ /* 0x000fe4000bf05270 */
[----:B------:R-:W-:Y:S02]  /*4b60*/  UP2UR UR20, UPR, URZ, 0x2 ;  /* 0x00000002ff147883 */ /* 0x000fe40008000000 */
[----:B------:R-:W-:Y:S02]  /*4b70*/  UISETP.NE.AND UP1, UPT, UR42, 0x1, UPT ;  /* 0x000000012a00788c */ /* 0x000fe4000bf25270 */
[----:B---3--:R-:W-:Y:S02]  /*4b80*/  UIMAD.WIDE.U32 UR8, UR4, UR22, URZ ;  /* 0x00000016040872a5 */ /* 0x008fe4000f8e00ff */
[----:B------:R-:W-:Y:S01]  /*4b90*/  USEL UR7, UR40, UR52, !UP0 ;  /* 0x0000003428077287 */ /* 0x000fe2000c000000 */
[----:B------:R-:W-:Y:S02]  /*4ba0*/  UMOV UR5, UR19 ;  /* 0x0000001300057c82 */ /* 0x000fe40008000000 */
[----:B------:R-:W-:Y:S02]  /*4bb0*/  USHF.R.U32.HI UR6, URZ, UR54, UR5 ;  /* 0x00000036ff067299 */ /* 0x000fe40008011605 */
[----:B------:R-:W-:Y:S02]  /*4bc0*/  UIMAD.WIDE.U32 UR10, UR7, UR22, URZ ;  /* 0x00000016070a72a5 */ /* 0x000fe4000f8e00ff */
[----:B------:R-:W-:Y:S02]  /*4bd0*/  USEL UR6, UR13, UR6, !UP2 ;  /* 0x000000060d067287 */ /* 0x000fe4000d000000 */
[----:B------:R-:W-:Y:S01]  /*4be0*/  UISETP.NE.AND UP2, UPT, UR16, URZ, UPT ;  /* 0x000000ff1000728c */ /* 0x000fe2000bf45270 */
[----:B------:R-:W-:Y:S02]  /*4bf0*/  UMOV UR5, UR27 ;  /* 0x0000001b00057c82 */ /* 0x000fe40008000000 */
[----:B------:R-:W-:Y:S03]  /*4c00*/  USHF.R.U32.HI UR12, URZ, UR45, UR5 ;  /* 0x0000002dff0c7299 */ /* 0x000fe60008011605 */
[----:B------:R-:W-:Y:S02]  /*4c10*/  UMOV UR5, UR9 ;  /* 0x0000000900057c82 */ /* 0x000fe40008000000 */
[----:B------:R-:W-:Y:S03]  /*4c20*/  @UP1 USHF.R.U32.HI UR4, URZ, UR23, UR5 ;  /* 0x00000017ff041299 */ /* 0x000fe60008011605 */
[----:B------:R-:W-:Y:S01]  /*4c30*/  UMOV UR5, UR11 ;  /* 0x0000000b00057c82 */ /* 0x000fe20008000000 */
[----:B------:R-:W-:Y:S02]  /*4c40*/  UIMAD UR4, UR42, UR4, URZ ;  /* 0x000000042a0472a4 */ /* 0x000fe4000f8e02ff */
[----:B------:R-:W-:Y:S02]  /*4c50*/  @UP1 USHF.R.U32.HI UR7, URZ, UR23, UR5 ;  /* 0x00000017ff071299 */ /* 0x000fe40008011605 */
[----:B------:R-:W-:Y:S02]  /*4c60*/  USEL UR5, UR14, UR12, !UP0 ;  /* 0x0000000c0e057287 */ /* 0x000fe4000c000000 */
[----:B------:R-:W-:Y:S02]  /*4c70*/  UIMAD.WIDE.U32 UR10, UR6, UR22, URZ ;  /* 0x00000016060a72a5 */ /* 0x000fe4000f8e00ff */
[----:B------:R-:W-:Y:S02]  /*4c80*/  UIMAD UR8, UR42, UR7, URZ ;  /* 0x000000072a0872a4 */ /* 0x000fe4000f8e02ff */
[----:B------:R-:W-:Y:S03]  /*4c90*/  UISETP.GE.AND UP0, UPT, UR6, UR4, UPT ;  /* 0x000000040600728c */ /* 0x000fe6000bf06270 */
[----:B------:R-:W-:Y:S01]  /*4ca0*/  UMOV UR4, UR11 ;  /* 0x0000000b00047c82 */ /* 0x000fe20008000000 */
[----:B------:R-:W-:Y:S02]  /*4cb0*/  UISETP.GE.OR UP0, UPT, UR5, UR8, UP0 ;  /* 0x000000080500728c */ /* 0x000fe40008706670 */
[----:B------:R-:W-:Y:S02]  /*4cc0*/  USHF.R.U32.HI UR4, URZ, UR23, UR4 ;  /* 0x00000017ff047299 */ /* 0x000fe40008011604 */
[----:B------:R-:W-:Y:S02]  /*4cd0*/  UIMAD.WIDE.U32 UR8, UR5, UR22, URZ ;  /* 0x00000016050872a5 */ /* 0x000fe4000f8e00ff */
[----:B------:R-:W-:Y:S04]  /*4ce0*/  USEL UR10, UR6, UR4, !UP1 ;  /* 0x00000004060a7287 */ /* 0x000fe8000c800000 */
[----:B------:R-:W-:Y:S01]  /*4cf0*/  UIADD3 UR11, UPT, UPT, -UR10, URZ, URZ ;  /* 0x000000ff0a0b7290 */ /* 0x000fe2000fffe1ff */
[----:B------:R-:W-:Y:S02]  /*4d00*/  @!UP0 UMOV UR4, UR9 ;  /* 0x0000000900048c82 */ /* 0x000fe40008000000 */
[----:B------:R-:W-:Y:S02]  /*4d10*/  @!UP0 USHF.R.U32.HI UR4, URZ, UR23, UR4 ;  /* 0x00000017ff048299 */ /* 0x000fe40008011604 */
[----:B------:R-:W-:Y:S02]  /*4d20*/  UIMAD UR8, UR42, UR11, UR6 ;  /* 0x0000000b2a0872a4 */ /* 0x000fe4000f8e0206 */
[----:B------:R-:W-:Y:S02]  /*4d30*/  @!UP0 USEL UR4, UR5, UR4, !UP1 ;  /* 0x0000000405048287 */ /* 0x000fe4000c800000 */
[----:B------:R-:W-:Y:S02]  /*4d40*/  UISETP.NE.AND UP1, UPT, UR20, URZ, UPT ;  /* 0x000000ff1400728c */ /* 0x000fe4000bf25270 */
[----:B------:R-:W-:Y:S02]  /*4d50*/  @!UP0 UIMAD UR8, UR7, UR8, UR4 ;  /* 0x00000008070882a4 */ /* 0x000fe4000f8e0204 */
[----:B------:R-:W-:Y:S02]  /*4d60*/  @!UP0 UIADD3 UR9, UPT, UPT, UR10, -UR4, URZ ;  /* 0x800000040a098290 */ /* 0x000fe4000fffe0ff */
[----:B------:R-:W-:Y:S02]  /*4d70*/  UIADD3 UR4, UPT, UPT, -UR5, URZ, URZ ;  /* 0x000000ff05047290 */ /* 0x000fe4000fffe1ff */
[----:B------:R-:W-:Y:S02]  /*4d80*/  UIADD3 UR7, UPT, UPT, -UR6, URZ, URZ ;  /* 0x000000ff06077290 */ /* 0x000fe4000fffe1ff */
[----:B------:R-:W-:Y:S02]  /*4d90*/  @!UP0 UIMAD UR6, UR9, UR42, UR5 ;  /* 0x0000002a090682a4 */ /* 0x000fe4000f8e0205 */
[----:B------:R-:W-:Y:S02]  /*4da0*/  UIMAD UR14, UR15, UR4, UR14 ;  /* 0x000000040f0e72a4 */ /* 0x000fe4000f8e020e */
[----:B------:R-:W-:Y:S01]  /*4db0*/  UIMAD UR13, UR46, UR7, UR13 ;  /* 0x000000072e0d72a4 */ /* 0x000fe2000f8e020d */
[----:B------:R-:W-:Y:S02]  /*4dc0*/  @!UP0 UMOV UR5, UR8 ;  /* 0x0000000800058c82 */ /* 0x000fe40008000000 */
[----:B------:R-:W-:Y:S02]  /*4dd0*/  UIMAD UR14, UR5, UR15, UR14 ;  /* 0x0000000f050e72a4 */ /* 0x000fe4000f8e020e */
[----:B------:R-:W-:Y:S11]  /*4de0*/  UIMAD UR13, UR6, UR46, UR13 ;  /* 0x0000002e060d72a4 */ /* 0x000ff6000f8e020d */
[----:B------:R-:W-:Y:S01]  /*4df0*/  @!UPT UIADD3 URZ, UPT, UPT, URZ, URZ, URZ ;  /* 0x000000fffffff290 */ /* 0x000fe2000fffe0ff */
.L_x_90:
[----:B------:R-:W2:Y:S01]  /*4e00*/  @!UP3 LDCU.128 UR8, c[0x0][0xb10] ;  /* 0x00016200ff08b7ac */ /* 0x000ea20008000c00 */
[----:B------:R-:W-:Y:S02]  /*4e10*/  ISETP.NE.U32.AND P0, PT, RZ, UR38, PT ;  /* 0x00000026ff007c0c */ /* 0x000fe4000bf05070 */
[----:B------:R-:W-:Y:S02]  /*4e20*/  SHF.L.U32 R4, R11, 0x1f, RZ ;  /* 0x0000001f0b047819 */ /* 0x000fe400000006ff */
[----:B------:R-:W-:Y:S01]  /*4e30*/  ISETP.NE.AND.EX P0, PT, RZ, UR39, PT, P0 ;  /* 0x00000027ff007c0c */ /* 0x000fe2000bf05300 */
[----:B------:R-:W4:Y:S01]  /*4e40*/  @!UP3 LDCU UR5, c[0x0][0xb0c] ;  /* 0x00016180ff05b7ac */ /* 0x000f220008000800 */
[----:B------:R-:W-:Y:S02]  /*4e50*/  USHF.L.U32 UR35, UR30, 0x6, URZ ;  /* 0x000000061e237899 */ /* 0x000fe400080006ff */
[----:B------:R-:W-:Y:S02]  /*4e60*/  USHF.L.U32 UR34, UR31, 0x7, URZ ;  /* 0x000000071f227899 */ /* 0x000fe400080006ff */
[----:B--2---:R-:W-:Y:S07]  /*4e70*/  UIMAD.WIDE.U32 UR6, UR14, UR8, URZ ;  /* 0x000000080e0672a5 */ /* 0x004fee000f8e00ff */
[----:B------:R-:W-:Y:S01]  /*4e80*/  @!UP3 UMOV UR4, UR7 ;  /* 0x000000070004bc82 */ /* 0x000fe20008000000 */
[----:B----4-:R-:W-:Y:S02]  /*4e90*/  @!UP3 UISETP.NE.AND UP0, UPT, UR5, 0x1, UPT ;  /* 0x000000010500b88c */ /* 0x010fe4000bf05270 */
[----:B------:R-:W-:Y:S02]  /*4ea0*/  @!UP3 USHF.R.U32.HI UR4, URZ, UR9, UR4 ;  /* 0x00000009ff04b299 */ /* 0x000fe40008011604 */
[----:B------:R-:W-:Y:S02]  /*4eb0*/  UIMAD.WIDE.U32 UR6, UR13, UR11, URZ ;  /* 0x0000000b0d0672a5 */ /* 0x000fe4000f8e00ff */
[----:B------:R-:W-:Y:S02]  /*4ec0*/  @!UP3 USEL UR8, UR14, UR4, !UP0 ;  /* 0x000000040e08b287 */ /* 0x000fe4000c000000 */
[----:B------:R-:W-:Y:S03]  /*4ed0*/  @!UP3 UISETP.NE.AND UP0, UPT, UR10, 0x1, UPT ;  /* 0x000000010a00b88c */ /* 0x000fe6000bf05270 */
[----:B------:R-:W-:Y:S02]  /*4ee0*/  @!UP3 UMOV UR6, UR7 ;  /* 0x000000070006bc82 */ /* 0x000fe40008000000 */
[----:B------:R-:W2:Y:S02]  /*4ef0*/  @!UP3 LDCU UR4, c[0x0][0xb20] ;  /* 0x00016400ff04b7ac */ /* 0x000ea40008000800 */
[----:B--2---:R-:W-:Y:S04]  /*4f00*/  @!UP3 USHF.R.U32.HI UR6, URZ, UR4, UR6 ;  /* 0x00000004ff06b299 */ /* 0x004fe80008011606 */
[----:B------:R-:W-:Y:S04]  /*4f10*/  @!UP3 USEL UR6, UR13, UR6, !UP0 ;  /* 0x000000060d06b287 */ /* 0x000fe8000c000000 */
[----:B------:R-:W-:Y:S02]  /*4f20*/  @!UP3 UIADD3 UR4, UPT, UPT, -UR8, UR6, URZ ;  /* 0x000000060804b290 */ /* 0x000fe4000fffe1ff */
[----:B------:R-:W-:Y:S02]  /*4f30*/  @!UP3 UIADD3 UR6, UPT, UPT, UR8, -UR6, URZ ;  /* 0x800000060806b290 */ /* 0x000fe4000fffe0ff */
[----:B------:R-:W-:Y:S02]  /*4f40*/  @!UP3 UIMAD UR14, UR4, UR5, UR14 ;  /* 0x00000005040eb2a4 */ /* 0x000fe4000f8e020e */
[----:B------:R-:W-:Y:S01]  /*4f50*/  @!UP3 UIMAD UR13, UR6, UR10, UR13 ;  /* 0x0000000a060db2a4 */ /* 0x000fe2000f8e020d */
[----:B------:R-:W-:Y:S11]  /*4f60*/  BRA.U UP4, `(.L_x_91) ;  /* 0x0000000104107547 */ /* 0x000ff6000b800000 */
[----:B------:R-:W-:Y:S04]  /*4f70*/  MOV R2, UR41 ;  /* 0x0000002900027c02 */ /* 0x000fe80008000f00 */
[----:B------:R-:W-:Y:S04]  /*4f80*/  SHF.L.U32 R2, R2, 0x1f, RZ ;  /* 0x0000001f02027819 */ /* 0x000fe800000006ff */
[----:B------:R-:W2:Y:S02]  /*4f90*/  SYNCS.PHASECHK.TRANS64.TRYWAIT P1, [UR21+0x158], R2 ;  /* 0x00015802ff0075a7 */ /* 0x000ea40008021115 */
[----:B--2---:R-:W-:Y:S05]  /*4fa0*/  @!P1 BRA `(.L_x_92) ;  /* 0x0000004800909947 */ /* 0x004fea0003800000 */
.L_x_91:
[----:B------:R-:W-:Y:S05]  /*4fb0*/  BRA.U !UP6, `(.L_x_93) ;  /* 0x000000010e387547 */ /* 0x000fea000b800000 */
[----:B------:R-:W-:Y:S01]  /*4fc0*/  UPLOP3.LUT UP1, UPT, UPT, UPT, UP5, 0x80, 0x8 ;  /* 0x000000000008789c */ /* 0x000fe20003f2f050 */
[----:B-1----:R-:W-:Y:S01]  /*4fd0*/  HFMA2 R0, -RZ, RZ, 0, 5.9604644775390625e-08 ;  /* 0x00000001ff007431 */ /* 0x002fe200000001ff */
[----:B------:R-:W1:Y:S01]  /*4fe0*/  LDCU.64 UR8, c[0x0][0x358] ;  /* 0x00006b00ff0877ac */ /* 0x000e620008000a00 */
[----:B------:R-:W-:Y:S03]  /*4ff0*/  IMAD.MOV.U32 R45, RZ, RZ, 0x1 ;  /* 0x00000001ff2d7424 */ /* 0x000fe600078e00ff */
[----:B------:R-:W-:Y:S05]  /*5000*/  PLOP3.LUT P1, PT, PT, PT, UP1, 0x80, 0x8 ;  /* 0x000000000008781c */ /* 0x000fea0003f2f018 */
[----:B------:R-:W2:Y:S01]  /*5010*/  @UP1 LDCU.64 UR4, c[0x0][0x888] ;  /* 0x00011100ff0417ac */ /* 0x000ea20008000a00 */
[----:B------:R-:W-:Y:S07]  /*5020*/  @UP1 UIMAD UR6, UR36, UR38, URZ ;  /* 0x00000026240612a4 */ /* 0x000fee000f8e02ff */
[----:B------:R-:W-:Y:S01]  /*5030*/  @!P1 PRMT R45, R0, 0x7610, R45 ;  /* 0x00007610002d9816 */ /* 0x000fe2000000002d */
[----:B--2---:R-:W-:Y:S06]  /*5040*/  @UP1 UIMAD.WIDE UR4, UR6, 0x4, UR4 ;  /* 0x00000004060418a5 */ /* 0x004fec000f8e0204 */
[----:B------:R-:W-:Y:S01]  /*5050*/  IMAD.U32 R6, RZ, RZ, UR4 ;  /* 0x00000004ff067e24 */ /* 0x000fe2000f8e00ff */
[----:B------:R-:W-:Y:S04]  /*5060*/  MOV R7, UR5 ;  /* 0x0000000500077c02 */ /* 0x000fe80008000f00 */
[----:B------:R-:W2:Y:S01]  /*5070*/  @!UP1 LDCU UR4, c[0x0][0x880] ;  /* 0x00011000ff0497ac */ /* 0x000ea20008000800 */
[----:B-1---5:R4:W5:Y:S02]  /*5080*/  @P1 LDG.E R27, desc[UR8][R6.64] ;  /* 0x00000008061b1981 */ /* 0x022964000c1e1900 */
[----:B--2-4-:R-:W-:Y:S07]  /*5090*/  @!P1 IMAD.U32 R27, RZ, RZ, UR4 ;  /* 0x00000004ff1b9e24 */ /* 0x014fee000f8e00ff */
.L_x_93:
[----:B-----5:R-:W-:Y:S01]  /*50a0*/  @!P0 FSETP.EQ.AND P2, PT, R27, RZ, PT ;  /* 0x000000ff1b00820b */ /* 0x020fe20003f42000 */
[----:B------:R-:W-:Y:S01]  /*50b0*/  @!UPT UIADD3 URZ, UPT, UPT, URZ, URZ, URZ ;  /* 0x000000fffffff290 */ /* 0x000fe2000fffe0ff */
[----:B------:R-:W-:Y:S11]  /*50c0*/  @!P0 BRA `(.L_x_94) ;  /* 0x0000000000148947 */ /* 0x000ff60003800000 */
[----:B------:R-:W-:Y:S02]  /*50d0*/  LOP3.LUT P0, RZ, R45, 0xff, RZ, 0xc0, !PT ;  /* 0x000000ff2dff7812 */ /* 0x000fe4000780c0ff */
[----:B------:R-:W-:Y:S04]  /*50e0*/  PLOP3.LUT P2, PT, PT, PT, UP1, 0x80, 0x8 ;  /* 0x000000000008781c */ /* 0x000fe80003f4f018 */
[----:B------:R-:W-:Y:S07]  /*50f0*/  PLOP3.LUT P2, PT, P2, PT, PT, 0x8, 0x80 ;  /* 0x000000000080781c */ /* 0x000fee000174e170 */
[----:B------:R-:W-:Y:S11]  /*5100*/  @P0 FSETP.EQ.AND P2, PT, R27, RZ, PT ;  /* 0x000000ff1b00020b */ /* 0x000ff60003f42000 */
[----:B------:R-:W-:Y:S02]  /*5110*/  @!UPT UIADD3 URZ, UPT, UPT, URZ, URZ, URZ ;  /* 0x000000fffffff290 */ /* 0x000fe4000fffe0ff */
.L_x_94:
[----:B------:R-:W2:Y:S01]  /*5120*/  SYNCS.PHASECHK.TRANS64.TRYWAIT P0, [UR21+0x130], R4 ;  /* 0x00013004ff0075a7 */ /* 0x000ea20008001115 */
[----:B------:R-:W-:Y:S04]  /*5130*/  ELECT P1, URZ, PT ;  /* 0x0000000000ff782f */ /* 0x000fe80003820000 */
[----:B------:R-:W-:Y:S01]  /*5140*/  PLOP3.LUT P1, PT, P2, P1, PT, 0xf2, 0x2f ;  /* 0x00000000002f781c */ /* 0x000fe20001723e72 */
[----:B------:R-:W-:Y:S01]  /*5150*/  @!UPT UIADD3 URZ, UPT, UPT, URZ, URZ, URZ ;  /* 0x000000fffffff290 */ /* 0x000fe2000fffe0ff */
[----:B--2---:R-:W-:Y:S11]  /*5160*/  @!P0 BRA `(.L_x_95) ;  /* 0x0000004800388947 */ /* 0x004ff60003800000 */
.L_x_208:
[----:B-1----:R-:W-:Y:S01]  /*5170*/  @!P1 IADD3 R2, P0, PT, R12, 0x580, RZ ;  /* 0x000005800c029810 */ /* 0x002fe20007f1e0ff */
[----:B------:R-:W-:Y:S01]  /*5180*/  VOTEU.ALL UP0, P1 ;  /* 0x0000000000ff7886 */ /* 0x000fe20000800000 */
[----:B------:R-:W-:Y:S01]  /*5190*/  UMOV UR6, 0x0 ;  /* 0x0000000000067882 */ /* 0x000fe20000000000 */
[----:B------:R-:W-:Y:S01]  /*51a0*/  UMOV UR7, 0x10000000 ;  /* 0x1000000000077882 */ /* 0x000fe20000000000 */
[----:B------:R-:W-:Y:S01]  /*51b0*/  @!P1 R2UR UR5, R2 ;  /* 0x00000000020592ca */ /* 0x000fe200000e0000 */
[----:B------:R-:W-:Y:S01]  /*51c0*/  @!P1 IMAD.X R0, RZ, RZ, R13, P0 ;  /* 0x000000ffff009224 */ /* 0x000fe200000e060d */
[----:B------:R-:W-:Y:S01]  /*51d0*/  @!UP0 UIADD3 UR32, UPT, UPT, UR21, 0x400, URZ ;  /* 0x0000040015208890 */ /* 0x000fe2000fffe0ff */
[----:B------:R-:W-:Y:S03]  /*51e0*/  VOTEU.ALL UP0, P1 ;  /* 0x0000000000ff7886 */ /* 0x000fe60000800000 */
[----:B------:R-:W-:Y:S01]  /*51f0*/  @!P1 R2UR UR4, R0 ;  /* 0x00000000000492ca */ /* 0x000fe200000e0000 */
[----:B------:R-:W-:Y:S06]  /*5200*/  @!P1 IMAD.MOV.U32 R0, RZ, RZ, 0x1000 ;  /* 0x00001000ff009424 */ /* 0x000fec00078e00ff */
[----:B------:R-:W-:Y:S06]  /*5210*/  IMAD.U32 R6, RZ, RZ, UR5 ;  /* 0x00000005ff067e24 */ /* 0x000fec000f8e00ff */
[----:B------:R-:W-:Y:S01]  /*5220*/  IMAD.U32 R7, RZ, RZ, UR4 ;  /* 0x00000004ff077e24 */ /* 0x000fe2000f8e00ff */
[----:B------:R-:W-:Y:S04]  /*5230*/  @!P1 R2UR UR4, R6 ;  /* 0x00000000060492ca */ /* 0x000fe800000e0000 */
[----:B------:R-:W-:Y:S11]  /*5240*/  @!P1 R2UR UR5, R7 ;  /* 0x00000000070592ca */ /* 0x000ff600000e0000 */
[----:B------:R-:W-:Y:S02]  /*5250*/  @!UPT UIADD3 URZ, UPT, UPT, URZ, URZ, URZ ;  /* 0x000000fffffff290 */ /* 0x000fe4000fffe0ff */
[----:B------:R1:W-:Y:S01]  /*5260*/  @!UP0 UTMALDG.3D [UR32], [UR4], desc[UR6] ;  /* 0x00000620040085b4 */ /* 0x0003e20008011000 */
[----:B------:R1:W-:Y:S01]  /*5270*/  @!P1 SYNCS.ARRIVE.TRANS64.RED.A0TR RZ, [UR21+0x110], R0 ;  /* 0x00011000ffff99a7 */ /* 0x0003e20008300415 */
[----:B------:R-:W-:Y:S01]  /*5280*/  SYNCS.ARRIVE.TRANS64.RED.A1T0 RZ, [UR50], RZ ;  /* 0x000000ffffff79a7 */ /* 0x000fe20008100432 */
[----:B------:R-:W2:Y:S02]  /*5290*/  SYNCS.PHASECHK.TRANS64.TRYWAIT P0, [UR21+0x138], R4 ;  /* 0x00013804ff0075a7 */ /* 0x000ea40008001115 */
[----:B-12---:R-:W-:Y:S05]  /*52a0*/  @!P0 BRA `(.L_x_96) ;  /* 0x0000004800008947 */ /* 0x006fea0003800000 */
.L_x_210:
[----:B------:R-:W-:Y:S01]  /*52b0*/  @!P1 IADD3 R2, P0, PT, R12, 0x580, RZ ;  /* 0x000005800c029810 */ /* 0x000fe20007f1e0ff */
[----:B------:R-:W-:Y:S01]  /*52c0*/  VOTEU.ALL UP0, P1 ;  /* 0x0000000000ff7886 */ /* 0x000fe20000800000 */
[----:B------:R-:W-:Y:S01]  /*52d0*/  UMOV UR6, 0x0 ;  /* 0x0000000000067882 */ /* 0x000fe20000000000 */
[----:B------:R-:W-:Y:S01]  /*52e0*/  UMOV UR7, 0x10000000 ;  /* 0x1000000000077882 */ /* 0x000fe20000000000 */
[----:B------:R-:W-:Y:S01]  /*52f0*/  @!P1 R2UR UR5, R2 ;  /* 0x00000000020592ca */ /* 0x000fe200000e0000 */
[----:B-1----:R-:W-:Y:S01]  /*5300*/  @!P1 IMAD.X R0, RZ, RZ, R13, P0 ;  /* 0x000000ffff009224 */ /* 0x002fe200000e060d */
[----:B------:R-:W-:Y:S02]  /*5310*/  @!UP0 UIADD3 UR26, UPT, UPT, UR34, 0x20, URZ ;  /* 0x00000020221a8890 */ /* 0x000fe4000fffe0ff */
[----:B------:R-:W-:Y:S02]  /*5320*/  @!UP0 UIADD3 UR24, UPT, UPT, UR21, 0x1400, URZ ;  /* 0x0000140015188890 */ /* 0x000fe4000fffe0ff */
[----:B------:R-:W-:Y:S01]  /*5330*/  @!P1 R2UR UR4, R0 ;  /* 0x00000000000492ca */ /* 0x000fe200000e0000 */
[----:B------:R-:W-:Y:S01]  /*5340*/  VOTEU.ALL UP0, P1 ;  /* 0x0000000000ff7886 */ /* 0x000fe20000800000 */
[----:B------:R-:W-:Y:S01]  /*5350*/  @!P1 IMAD.MOV.U32 R0, RZ, RZ, 0x1000 ;  /* 0x00001000ff009424 */ /* 0x000fe200078e00ff */
[----:B------:R-:W-:Y:S01]  /*5360*/  UMOV UR27, UR35 ;  /* 0x00000023001b7c82 */ /* 0x000fe20008000000 */
[----:B------:R-:W-:Y:S03]  /*5370*/  UMOV UR28, UR36 ;  /* 0x00000024001c7c82 */ /* 0x000fe60008000000 */
        /* <DEDUP_REMOVED lines=10> */
.L_x_212:
[----:B------:R-:W-:Y:S01]  /*5420*/  @!P1 IADD3 R2, P0, PT, R12, 0x580, RZ ;  /* 0x000005800c029810 */ /* 0x000fe20007f1e0ff */
[----:B------:R-:W-:Y:S01]  /*5430*/  VOTEU.ALL UP0, P1 ;  /* 0x0000000000ff7886 */ /* 0x000fe20000800000 */
[----:B------:R-:W-:Y:S01]  /*5440*/  UMOV UR6, 0x0 ;  /* 0x0000000000067882 */ /* 0x000fe20000000000 */
[----:B------:R-:W-:Y:S01]  /*5450*/  UMOV UR7, 0x10000000 ;  /* 0x1000000000077882 */ /* 0x000fe20000000000 */
[----:B------:R-:W-:Y:S01]  /*5460*/  @!P1 R2UR UR5, R2 ;  /* 0x00000000020592ca */ /* 0x000fe200000e0000 */
[----:B-1----:R-:W-:Y:S01]  /*5470*/  @!P1 IMAD.X R0, RZ, RZ, R13, P0 ;  /* 0x000000ffff009224 */ /* 0x002fe200000e060d */
[----:B------:R-:W-:Y:S01]  /*5480*/  @!UP0 UIADD3 UR18, UPT, UPT, UR34, 0x40, URZ ;  /* 0x0000004022128890 */ /* 0x000fe2000fffe0ff */
[----:B------:R-:W-:Y:S01]  /*5490*/  VIADD R10, R10, 0x1 ;  /* 0x000000010a0a7836 */ /* 0x000fe20000000000 */
        /* <DEDUP_REMOVED lines=16> */
.L_x_214:
[----:B------:R-:W-:Y:S01]  /*55a0*/  @!P1 IADD3 R2, P0, PT, R12, 0x580, RZ ;  /* 0x000005800c029810 */ /* 0x000fe20007f1e0ff */
[----:B------:R-:W-:Y:S01]  /*55b0*/  VOTEU.ALL UP0, P1 ;  /* 0x0000000000ff7886 */ /* 0x000fe20000800000 */
[----:B------:R-:W-:Y:S01]  /*55c0*/  UMOV UR6, 0x0 ;  /* 0x0000000000067882 */ /* 0x000fe20000000000 */
[----:B------:R-:W-:Y:S01]  /*55d0*/  UMOV UR7, 0x10000000 ;  /* 0x1000000000077882 */ /* 0x000fe20000000000 */
[----:B------:R-:W-:Y:S01]  /*55e0*/  @!P1 R2UR UR5, R2 ;  /* 0x00000000020592ca */ /* 0x000fe200000e0000 */
[----:B-1----:R-:W-:Y:S01]  /*55f0*/  @!P1 IMAD.X R0, RZ, RZ, R13, P0 ;  /* 0x000000ffff009224 */ /* 0x002fe200000e060d */
[----:B------:R-:W-:Y:S01]  /*5600*/  @!UP0 UIADD3 UR10, UPT, UPT, UR34, 0x60, URZ ;  /* 0x00000060220a8890 */ /* 0x000fe2000fffe0ff */
[----:B------:R-:W-:Y:S01]  /*5610*/  R2UR UR18, R47 ;  /* 0x000000002f1272ca */ /* 0x000fe200000e0000 */
[----:B------:R-:W-:Y:S01]  /*5620*/  @!UP0 UIADD3 UR8, UPT, UPT, UR21, 0x3400, URZ ;  /* 0x0000340015088890 */ /* 0x000fe2000fffe0ff */
[----:B------:R-:W-:Y:S01]  /*5630*/  R2UR UR16, R48 ;  /* 0x00000000301072ca */ /* 0x000fe200000e0000 */
[----:B------:R-:W-:Y:S01]  /*5640*/  @!UP0 UIADD3 UR9, UPT, UPT, UR21, 0x128, URZ ;  /* 0x0000012815098890 */ /* 0x000fe2000fffe0ff */
[----:B------:R-:W-:Y:S01]  /*5650*/  @!P1 R2UR UR4, R0 ;  /* 0x00000000000492ca */ /* 0x000fe200000e0000 */
[----:B------:R-:W-:Y:S01]  /*5660*/  VOTEU.ALL UP0, P1 ;  /* 0x0000000000ff7886 */ /* 0x000fe20000800000 */
[----:B------:R-:W-:Y:S01]  /*5670*/  UMOV UR11, UR35 ;  /* 0x00000023000b7c82 */ /* 0x000fe20008000000 */
[----:B------:R-:W-:Y:S01]  /*5680*/  UMOV UR12, UR36 ;  /* 0x00000024000c7c82 */ /* 0x000fe20008000000 */
[C---:B------:R-:W-:Y:S01]  /*5690*/  ISETP.NE.AND P0, PT, R10.reuse, 0x2, PT ;  /* 0x000000020a00780c */ /* 0x040fe20003f05270 */
[----:B------:R-:W-:Y:S01]  /*56a0*/  UMOV UR36, UR29 ;  /* 0x0000001d00247c82 */ /* 0x000fe20008000000 */
[----:B------:R-:W-:Y:S01]  /*56b0*/  IMAD.U32 R4, RZ, RZ, UR5 ;  /* 0x00000005ff047e24 */ /* 0x000fe2000f8e00ff */
[----:B------:R-:W-:Y:S01]  /*56c0*/  LOP3.LUT R11, R11, 0x1, RZ, 0x3c, !PT ;  /* 0x000000010b0b7812 */ /* 0x000fe200078e3cff */
[----:B------:R-:W-:Y:S01]  /*56d0*/  UPLOP3.LUT UP4, UPT, UPT, UPT, UPT, 0x80, 0x8 ;  /* 0x000000000008789c */ /* 0x000fe20003f8f070 */
[----:B------:R-:W-:Y:S01]  /*56e0*/  SEL R0, RZ, 0x1, P0 ;  /* 0x00000001ff007807 */ /* 0x000fe20000000000 */
[----:B------:R-:W-:Y:S01]  /*56f0*/  UIADD3 UR31, UPT, UPT, UR13, UR18, URZ ;  /* 0x000000120d1f7290 */ /* 0x000fe2000fffe0ff */
[----:B------:R-:W-:Y:S01]  /*5700*/  SEL R10, R10, RZ, P0 ;  /* 0x000000ff0a0a7207 */ /* 0x000fe20000000000 */
[----:B------:R-:W-:Y:S01]  /*5710*/  UIADD3 UR30, UPT, UPT, UR14, UR16, URZ ;  /* 0x000000100e1e7290 */ /* 0x000fe2000fffe0ff */
[----:B------:R-:W-:Y:S01]  /*5720*/  IMAD.U32 R5, RZ, RZ, UR4 ;  /* 0x00000004ff057e24 */ /* 0x000fe2000f8e00ff */
[----:B------:R-:W-:Y:S02]  /*5730*/  @!P1 R2UR UR4, R4 ;  /* 0x00000000040492ca */ /* 0x000fe400000e0000 */
[----:B------:R-:W-:Y:S02]  /*5740*/  LOP3.LUT R9, R9, R0, RZ, 0x3c, !PT ;  /* 0x0000000009097212 */ /* 0x000fe400078e3cff */
[----:B------:R-:W-:Y:S11]  /*5750*/  @!P1 R2UR UR5, R5 ;  /* 0x00000000050592ca */ /* 0x000ff600000e0000 */
[----:B------:R-:W-:Y:S02]  /*5760*/  @!UPT UIADD3 URZ, UPT, UPT, URZ, URZ, URZ ;  /* 0x000000fffffff290 */ /* 0x000fe4000fffe0ff */
[----:B------:R1:W-:Y:S01]  /*5770*/  @!UP0 UTMALDG.3D [UR8], [UR4], desc[UR6] ;  /* 0x00000608040085b4 */ /* 0x0003e20008011000 */
[----:B------:R1:W-:Y:S01]  /*5780*/  @!P1 SYNCS.ARRIVE.TRANS64.RED.A0TR RZ, [UR21+0x128], R3 ;  /* 0x00012803ffff99a7 */ /* 0x0003e20008300415 */
[----:B------:R-:W-:Y:S01]  /*5790*/  SYNCS.ARRIVE.TRANS64.RED.A1T0 RZ, [UR43], RZ ;  /* 0x000000ffffff79a7 */ /* 0x000fe2000810042b */
[----:B------:R-:W-:Y:S05]  /*57a0*/  BRA.U UP2, `(.L_x_99) ;  /* 0xfffffff102587547 */ /* 0x000fea000b83ffff */
[----:B------:R-:W-:-:S04]  /*57b0*/  SHF.L.U32 R2, R11, 0x1f, RZ ;  /* 0x0000001f0b027819 */ /* 0x000fc800000006ff */
[----:B------:R-:W2:Y:S02]  /*57c0*/  SYNCS.PHASECHK.TRANS64.TRYWAIT P0, [UR21+0x130], R2 ;  /* 0x00013002ff0075a7 */ /* 0x000ea40008001115 */
[----:B--2---:R-:W-:Y:S05]  /*57d0*/  @!P0 BRA `(.L_x_100) ;  /* 0x0000004000fc8947 */ /* 0x004fea0003800000 */
.L_x_216:
[----:B------:R-:W4:Y:S02]  /*57e0*/  SYNCS.PHASECHK.TRANS64.TRYWAIT P0, [UR21+0x138], R2 ;  /* 0x00013802ff0075a7 */ /* 0x000f240008001115 */
[----:B----4-:R-:W-:Y:S05]  /*57f0*/  @!P0 BRA `(.L_x_101) ;  /* 0x00000044000c8947 */ /* 0x010fea0003800000 */
.L_x_218:
[----:B------:R-:W4:Y:S02]  /*5800*/  SYNCS.PHASECHK.TRANS64.TRYWAIT P0, [UR21+0x140], R2 ;  /* 0x00014002ff0075a7 */ /* 0x000f240008001115 */
[----:B----4-:R-:W-:Y:S05]  /*5810*/  @!P0 BRA `(.L_x_102) ;  /* 0x00000044001c8947 */ /* 0x010fea0003800000 */
.L_x_220:
[----:B--2---:R-:W-:-:S07]  /*5820*/  MOV R0, UR21 ;  /* 0x0000001500007c02 */ /* 0x004fce0008000f00 */
.L_x_103:
[----:B--2---:R-:W-:-:S04]  /*5830*/  SHF.L.U32 R2, R11, 0x1f, RZ ;  /* 0x0000001f0b027819 */ /* 0x004fc800000006ff */
[----:B------:R2:W4:Y:S03]  /*5840*/  SYNCS.PHASECHK.TRANS64.TRYWAIT P0, [R0+URZ+0x148], R2 ;  /* 0x00014802000075a7 */ /* 0x00052600080011ff */
[----:B----4-:R-:W-:Y:S05]  /*5850*/  @!P0 NANOSLEEP.SYNCS 0x989680 ;  /* 0x009896800000895d */ /* 0x010fea0003900000 */
[----:B------:R-:W4:Y:S02]  /*5860*/  @!P0 SYNCS.PHASECHK.TRANS64 P0, [R0+URZ+0x148], R2 ;  /* 0x00014802000085a7 */ /* 0x000f2400080010ff */
[----:B-1-34-:R-:W-:Y:S05]  /*5870*/  @P0 EXIT ;  /* 0x000000000000094d */ /* 0x01afea0003800000 */
[----:B------:R-:W-:Y:S05]  /*5880*/  BRA `(.L_x_103) ;  /* 0xfffffffc00e87947 */ /* 0x000fea000383ffff */
.L_x_88:
[----:B------:R-:W-:-:S06]  /*5890*/  UISETP.GE.AND UP0, UPT, UR18, 0x4, UPT ;  /* 0x000000041200788c */ /* 0x000fcc000bf06270 */
[----:B------:R-:W-:-:S13]  /*58a0*/  PLOP3.LUT P0, PT, PT, PT, UP0, 0x80, 0x8 ;  /* 0x000000000008781c */ /* 0x000fda0003f0f008 */
[----:B-1----:R-:W-:Y:S05]  /*58b0*/  @!P0 EXIT ;  /* 0x000000000000894d */ /* 0x002fea0003800000 */
[----:B------:R-:W1:Y:S08]  /*58c0*/  S2UR UR4, SR_CgaCtaId ;  /* 0x00000000000479c3 */ /* 0x000e700000008800 */
[----:B------:R-:W-:Y:S01]  /*58d0*/  BAR.SYNC.DEFER_BLOCKING 0x6, 0xa0 ;  /* 0x0182800000007b1d */ /* 0x000fe20000010000 */
[C---:B------:R-:W-:Y:S01]  /*58e0*/  IMAD.SHL.U32 R3, R57.reuse, 0x20, RZ ;  /* 0x0000002039037824 */ /* 0x040fe200078e00ff */
[----:B------:R-:W-:Y:S01]  /*58f0*/  SHF.R.U32.HI R4, RZ, 0x1, R57 ;  /* 0x00000001ff047819 */ /* 0x000fe20000011639 */
[C---:B------:R-:W-:Y:S01]  /*5900*/  IMAD.SHL.U32 R2, R57.reuse, 0x10, RZ ;  /* 0x0000001039027824 */ /* 0x040fe200078e00ff */
[C---:B------:R-:W-:Y:S01]  /*5910*/  LOP3.LUT P0, RZ, R57.reuse, 0x4, RZ, 0xc0, !PT ;  /* 0x0000000439ff7812 */ /* 0x040fe2000780c0ff */
[----:B------:R-:W-:Y:S01]  /*5920*/  IMAD.U32 R23, R57, 0x10000, RZ ;  /* 0x0001000039177824 */ /* 0x000fe200078e00ff */
[----:B------:R-:W-:-:S02]  /*5930*/  UMOV UR44, 0x400 ;  /* 0x00000400002c7882 */ /* 0x000fc40000000000 */
[----:B------:R-:W2:Y:S01]  /*5940*/  LDC.64 R42, c[0x0][0x8b0] ;  /* 0x00022c00ff2a7b82 */ /* 0x000ea20000000a00 */
[----:B------:R-:W-:Y:S01]  /*5950*/  LOP3.LUT R5, R3, 0xc0, RZ, 0xc0, !PT ;  /* 0x000000c003057812 */ /* 0x000fe200078ec0ff */
[----:B------:R-:W-:Y:S01]  /*5960*/  IMAD.SHL.U32 R44, R57, 0x4, RZ ;  /* 0x00000004392c7824 */ /* 0x000fe200078e00ff */
[----:B------:R-:W-:Y:S01]  /*5970*/  LOP3.LUT R2, R2, 0x600, RZ, 0xc0, !PT ;  /* 0x0000060002027812 */ /* 0x000fe200078ec0ff */
[----:B------:R-:W-:Y:S01]  /*5980*/  IMAD.MOV.U32 R56, RZ, RZ, 0x20 ;  /* 0x00000020ff387424 */ /* 0x000fe200078e00ff */
[----:B------:R-:W-:Y:S01]  /*5990*/  LOP3.LUT R4, R5, 0x8, R4, 0xf8, !PT ;  /* 0x0000000805047812 */ /* 0x000fe200078ef804 */
[----:B------:R-:W-:Y:S01]  /*59a0*/  IMAD.MOV.U32 R55, RZ, RZ, 0x1 ;  /* 0x00000001ff377424 */ /* 0x000fe200078e00ff */
[--C-:B------:R-:W-:Y:S01]  /*59b0*/  LOP3.LUT R2, R2, 0x20, R3.reuse, 0xf8, !PT ;  /* 0x0000002002027812 */ /* 0x100fe200078ef803 */
[----:B------:R-:W3:Y:S01]  /*59c0*/  LDC.64 R40, c[0x0][0x8a8] ;  /* 0x00022a00ff287b82 */ /* 0x000ee20000000a00 */
[----:B------:R-:W-:Y:S01]  /*59d0*/  LOP3.LUT R23, R23, 0x600000, RZ, 0xc0, !PT ;  /* 0x0060000017177812 */ /* 0x000fe200078ec0ff */
[----:B------:R-:W-:Y:S01]  /*59e0*/  IMAD.MOV.U32 R22, RZ, RZ, RZ ;  /* 0x000000ffff167224 */ /* 0x000fe200078e00ff */
[----:B------:R-:W-:Y:S01]  /*59f0*/  LOP3.LUT R44, R4, 0x18, R44, 0x78, !PT ;  /* 0x00000018042c7812 */ /* 0x000fe200078e782c */
[----:B------:R-:W-:Y:S01]  /*5a00*/  IMAD.MOV.U32 R54, RZ, RZ, RZ ;  /* 0x000000ffff367224 */ /* 0x000fe200078e00ff */
[----:B------:R-:W-:-:S02]  /*5a10*/  LOP3.LUT R2, R2, 0x100, R3, 0xf8, !PT ;  /* 0x0000010002027812 */ /* 0x000fc400078ef803 */
[----:B------:R-:W-:Y:S02]  /*5a20*/  CS2R R52, SRZ ;  /* 0x0000000000347805 */ /* 0x000fe4000001ff00 */
[----:B------:R-:W-:Y:S01]  /*5a30*/  LOP3.LUT R57, R57, 0x60, RZ, 0xc0, !PT ;  /* 0x0000006039397812 */ /* 0x000fe200078ec0ff */
[----:B-1----:R-:W-:Y:S01]  /*5a40*/  ULEA UR44, UR4, UR44, 0x18 ;  /* 0x0000002c042c7291 */ /* 0x002fe2000f8ec0ff */
[----:B------:R-:W-:Y:S01]  /*5a50*/  LOP3.LUT R44, R2, R44, RZ, 0xfc, !PT ;  /* 0x0000002c022c7212 */ /* 0x000fe200078efcff */
[----:B------:R-:W1:Y:S01]  /*5a60*/  LDCU UR59, c[0x0][0x370] ;  /* 0x00006e00ff3b77ac */ /* 0x000e620008000800 */
[----:B------:R-:W-:Y:S01]  /*5a70*/  SEL R56, R56, 0xffffffe0, !P0 ;  /* 0xffffffe038387807 */ /* 0x000fe20004000000 */
[----:B------:R-:W-:Y:S01]  /*5a80*/  UIADD3 UR4, UPT, UPT, UR44, 0x400, URZ ;  /* 0x000004002c047890 */ /* 0x000fe2000fffe0ff */
[----:B------:R-:W4:Y:S04]  /*5a90*/  LDCU UR43, c[0x0][0xb0c] ;  /* 0x00016180ff2b77ac */ /* 0x000f280008000800 */
[----:B------:R-:W1:Y:S01]  /*5aa0*/  LDS R0, [UR44+0x210] ;  /* 0x0002102cff007984 */ /* 0x000e620008000800 */
[----:B------:R-:W-:Y:S01]  /*5ab0*/  IMAD.U32 R50, RZ, RZ, UR4 ;  /* 0x00000004ff327e24 */ /* 0x000fe2000f8e00ff */
[----:B------:R-:W1:Y:S01]  /*5ac0*/  LDCU UR39, c[0x0][0xb30] ;  /* 0x00016600ff2777ac */ /* 0x000e620008000800 */
[----:B------:R-:W1:Y:S01]  /*5ad0*/  LDCU.64 UR56, c[0x0][0x888] ;  /* 0x00011100ff3877ac */ /* 0x000e620008000a00 */
[----:B------:R-:W1:Y:S01]  /*5ae0*/  LDCU.64 UR40, c[0x0][0xb28] ;  /* 0x00016500ff2877ac */ /* 0x000e620008000a00 */
[----:B------:R-:W1:Y:S01]  /*5af0*/  LDCU.64 UR62, c[0x0][0x890] ;  /* 0x00011200ff3e77ac */ /* 0x000e620008000a00 */
[----:B------:R-:W1:Y:S01]  /*5b00*/  LDCU.128 UR52, c[0x0][0xb10] ;  /* 0x00016200ff3477ac */ /* 0x000e620008000c00 */
[----:B------:R-:W1:Y:S01]  /*5b10*/  LDCU UR58, c[0x0][0x374] ;  /* 0x00006e80ff3a77ac */ /* 0x000e620008000800 */
[----:B------:R-:W-:Y:S01]  /*5b20*/  UMOV UR47, URZ ;  /* 0x000000ff002f7c82 */ /* 0x000fe20008000000 */
[----:B------:R-:W-:Y:S01]  /*5b30*/  UMOV UR46, URZ ;  /* 0x000000ff002e7c82 */ /* 0x000fe20008000000 */
[----:B-1234-:R-:W-:-:S07]  /*5b40*/  IMAD.IADD R23, R0, 0x1, R23 ;  /* 0x0000000100177824 */ /* 0x01efce00078e0217 */
.L_x_147:
[C---:B------:R-:W-:Y:S02]  /*5b50*/  LEA R3, R52.reuse, UR44, 0x3 ;  /* 0x0000002c34037c11 */ /* 0x040fe4000f8e18ff */
[----:B------:R-:W-:Y:S02]  /*5b60*/  SHF.L.U32 R0, R53, 0x1f, RZ ;  /* 0x0000001f35007819 */ /* 0x000fe400000006ff */
[----:B-1----:R-:W-:Y:S02]  /*5b70*/  LEA R4, R52, UR44, 0x4 ;  /* 0x0000002c34047c11 */ /* 0x002fe4000f8e20ff */
[----:B------:R-:W1:Y:S02]  /*5b80*/  SYNCS.PHASECHK.TRANS64.TRYWAIT P0, [R3+URZ+0x160], R0 ;  /* 0x00016000030075a7 */ /* 0x000e6400080011ff */
[----:B-12---:R-:W-:Y:S05]  /*5b90*/  @!P0 BRA `(.L_x_104) ;  /* 0x0000004000548947 */ /* 0x006fea0003800000 */
.L_x_221:
[----:B------:R-:W2:Y:S01]  /*5ba0*/  LDS.128 R4, [R4+0x1f0] ;  /* 0x0001f00004047984 */ /* 0x000ea20000000c00 */
[----:B------:R-:W-:Y:S01]  /*5bb0*/  UISETP.GE.AND UP0, UPT, UR42, 0x1, UPT ;  /* 0x000000012a00788c */ /* 0x000fe2000bf06270 */
[----:B------:R-:W-:Y:S01]  /*5bc0*/  @!PT LDS RZ, [RZ] ;  /* 0x00000000fffff984 */ /* 0x000fe20000000800 */
[----:B------:R-:W-:Y:S01]  /*5bd0*/  @!PT LDS RZ, [RZ] ;  /* 0x00000000fffff984 */ /* 0x000fe20000000800 */
[----:B------:R-:W-:Y:S01]  /*5be0*/  @!PT LDS RZ, [RZ] ;  /* 0x00000000fffff984 */ /* 0x000fe20000000800 */
[----:B------:R-:W-:Y:S01]  /*5bf0*/  @!PT LDS RZ, [RZ] ;  /* 0x00000000fffff984 */ /* 0x000fe20000000800 */
[----:B------:R3:W-:Y:S06]  /*5c00*/  MEMBAR.ALL.CTA ;  /* 0x0000000000007992 */ /* 0x0007ec0000008000 */
[----:B---3--:R-:W3:Y:S01]  /*5c10*/  FENCE.VIEW.ASYNC.S ;  /* 0x00000000000073c6 */ /* 0x008ee20000000000 */
[----:B--2---:R-:W-:Y:S11]  /*5c20*/  LOP3.LUT P0, RZ, R6, 0x1, RZ, 0xc0, !PT ;  /* 0x0000000106ff7812 */ /* 0x004ff6000780c0ff */
[----:B------:R-:W-:Y:S02]  /*5c30*/  @!UPT UIADD3 URZ, UPT, UPT, URZ, URZ, URZ ;  /* 0x000000fffffff290 */ /* 0x000fe4000fffe0ff */
[----:B---3--:R-:W-:Y:S01]  /*5c40*/  VOTEU.ANY UP1, P0 ;  /* 0x0000000000ff7886 */ /* 0x008fe20000020100 */
[----:B------:R-:W-:Y:S01]  /*5c50*/  PLOP3.LUT P0, PT, PT, PT, UP1, 0x80, 0x8 ;  /* 0x000000000008781c */ /* 0x000fe20003f0f018 */
[----:B------:R-:W-:Y:S11]  /*5c60*/  UP2UR UR61, UPR, URZ, 0x2 ;  /* 0x00000002ff3d7883 */ /* 0x000ff60008000000 */
[----:B------:R-:W-:Y:S01]  /*5c70*/  @!UPT UIADD3 URZ, UPT, UPT, URZ, URZ, URZ ;  /* 0x000000fffffff290 */ /* 0x000fe2000fffe0ff */
        /* <DEDUP_REMOVED lines=13> */
[----:B------:R-:W2:Y:S01]  /*5d50*/  LDCU UR12, c[0x0][0xb20] ;  /* 0x00016400ff0c77ac */ /* 0x000ea20008000800 */
[----:B------:R-:W-:Y:S02]  /*5d60*/  UIMAD.WIDE.U32 UR4, UR58, UR55, URZ ;  /* 0x000000373a0472a5 */ /* 0x000fe4000f8e00ff */
[----:B------:R-:W-:Y:S02]  /*5d70*/  UIMAD.WIDE.U32 UR6, UR59, UR52, URZ ;  /* 0x000000343b0672a5 */ /* 0x000fe4000f8e00ff */
[----:B------:R-:W-:Y:S02]  /*5d80*/  UISETP.NE.AND UP0, UPT, UR54, 0x1, UPT ;  /* 0x000000013600788c */ /* 0x000fe4000bf05270 */
[----:B------:R-:W-:Y:S02]  /*5d90*/  UIMAD.WIDE.U32 UR8, UR37, UR55, URZ ;  /* 0x00000037250872a5 */ /* 0x000fe4000f8e00ff */
[----:B------:R-:W-:Y:S02]  /*5da0*/  UIMAD.WIDE.U32 UR10, UR38, UR52, URZ ;  /* 0x00000034260a72a5 */ /* 0x000fe4000f8e00ff */
[----:B------:R-:W-:Y:S02]  /*5db0*/  UISETP.NE.AND UP1, UPT, UR43, 0x1, UPT ;  /* 0x000000012b00788c */ /* 0x000fe4000bf25270 */
[----:B------:R-:W-:Y:S01]  /*5dc0*/  UISETP.NE.AND UP2, UPT, UR42, 0x1, UPT ;  /* 0x000000012a00788c */ /* 0x000fe2000bf45270 */
[----:B------:R-:W-:Y:S02]  /*5dd0*/  UMOV UR4, UR5 ;  /* 0x0000000500047c82 */ /* 0x000fe40008000000 */
[----:B--2---:R-:W-:Y:S03]  /*5de0*/  USHF.R.U32.HI UR5, URZ, UR12, UR4 ;  /* 0x0000000cff057299 */ /* 0x004fe60008011604 */
[----:B------:R-:W-:Y:S02]  /*5df0*/  UMOV UR4, UR7 ;  /* 0x0000000700047c82 */ /* 0x000fe40008000000 */
[----:B------:R-:W-:Y:S02]  /*5e00*/  USHF.R.U32.HI UR7, URZ, UR53, UR4 ;  /* 0x00000035ff077299 */ /* 0x000fe40008011604 */
[----:B------:R-:W-:Y:S02]  /*5e10*/  USEL UR4, UR58, UR5, !UP0 ;  /* 0x000000053a047287 */ /* 0x000fe4000c000000 */
[----:B------:R-:W-:Y:S01]  /*5e20*/  USEL UR7, UR59, UR7, !UP1 ;  /* 0x000000073b077287 */ /* 0x000fe2000c800000 */
[----:B------:R-:W-:Y:S01]  /*5e30*/  UMOV UR5, UR9 ;  /* 0x0000000900057c82 */ /* 0x000fe20008000000 */
[----:B------:R-:W-:Y:S02]  /*5e40*/  UIMAD.WIDE.U32 UR8, UR4, UR40, URZ ;  /* 0x00000028040872a5 */ /* 0x000fe4000f8e00ff */
[----:B------:R-:W-:Y:S03]  /*5e50*/  USHF.R.U32.HI UR6, URZ, UR12, UR5 ;  /* 0x0000000cff067299 */ /* 0x000fe60008011605 */
[----:B------:R-:W-:Y:S01]  /*5e60*/  UMOV UR5, UR11 ;  /* 0x0000000b00057c82 */ /* 0x000fe20008000000 */
[----:B------:R-:W-:Y:S02]  /*5e70*/  UIMAD.WIDE.U32 UR10, UR7, UR40, URZ ;  /* 0x00000028070a72a5 */ /* 0x000fe4000f8e00ff */
[----:B------:R-:W-:Y:S02]  /*5e80*/  USHF.R.U32.HI UR12, URZ, UR53, UR5 ;  /* 0x00000035ff0c7299 */ /* 0x000fe40008011605 */
[----:B------:R-:W-:Y:S01]  /*5e90*/  USEL UR6, UR37, UR6, !UP0 ;  /* 0x0000000625067287 */ /* 0x000fe2000c000000 */
[----:B------:R-:W-:Y:S02]  /*5ea0*/  UMOV UR5, UR9 ;  /* 0x0000000900057c82 */ /* 0x000fe40008000000 */
[----:B------:R-:W-:Y:S01]  /*5eb0*/  UMOV UR10, UR11 ;  /* 0x0000000b000a7c82 */ /* 0x000fe20008000000 */
[----:B------:R-:W-:Y:S02]  /*5ec0*/  @UP2 USHF.R.U32.HI UR4, URZ, UR41, UR5 ;  /* 0x00000029ff042299 */ /* 0x000fe40008011605 */
[----:B------:R-:W-:Y:S02]  /*5ed0*/  @UP2 USHF.R.U32.HI UR7, URZ, UR41, UR10 ;  /* 0x00000029ff072299 */ /* 0x000fe4000801160a */
[----:B------:R-:W-:Y:S02]  /*5ee0*/  UIMAD UR4, UR42, UR4, URZ ;  /* 0x000000042a0472a4 */ /* 0x000fe4000f8e02ff */
[----:B------:R-:W-:Y:S02]  /*5ef0*/  UIMAD.WIDE.U32 UR10, UR6, UR40, URZ ;  /* 0x00000028060a72a5 */ /* 0x000fe4000f8e00ff */
[----:B------:R-:W-:Y:S02]  /*5f00*/  USEL UR5, UR38, UR12, !UP1 ;  /* 0x0000000c26057287 */ /* 0x000fe4000c800000 */
[----:B------:R-:W-:Y:S02]  /*5f10*/  UIMAD UR8, UR42, UR7, URZ ;  /* 0x000000072a0872a4 */ /* 0x000fe4000f8e02ff */
[----:B------:R-:W-:Y:S03]  /*5f20*/  UISETP.GE.AND UP0, UPT, UR6, UR4, UPT ;  /* 0x000000040600728c */ /* 0x000fe6000bf06270 */
[----:B------:R-:W-:Y:S01]  /*5f30*/  UMOV UR4, UR11 ;  /* 0x0000000b00047c82 */ /* 0x000fe20008000000 */
[----:B------:R-:W-:Y:S02]  /*5f40*/  UISETP.GE.OR UP0, UPT, UR5, UR8, UP0 ;  /* 0x000000080500728c */ /* 0x000fe40008706670 */
[----:B------:R-:W-:Y:S02]  /*5f50*/  USHF.R.U32.HI UR4, URZ, UR41, UR4 ;  /* 0x00000029ff047299 */ /* 0x000fe40008011604 */
[----:B------:R-:W-:Y:S02]  /*5f60*/  UIMAD.WIDE.U32 UR8, UR5, UR40, URZ ;  /* 0x00000028050872a5 */ /* 0x000fe4000f8e00ff */
[----:B------:R-:W-:Y:S02]  /*5f70*/  USEL UR11, UR6, UR4, !UP2 ;  /* 0x00000004060b7287 */ /* 0x000fe4000d000000 */
[----:B------:R-:W-:Y:S02]  /*5f80*/  UIADD3 UR8, UPT, UPT, -UR5, URZ, URZ ;  /* 0x000000ff05087290 */ /* 0x000fe4000fffe1ff */
[----:B------:R-:W-:Y:S01]  /*5f90*/  UIADD3 UR10, UPT, UPT, -UR11, URZ, URZ ;  /* 0x000000ff0b0a7290 */ /* 0x000fe2000fffe1ff */
[----:B------:R-:W-:Y:S01]  /*5fa0*/  @!UP0 UMOV UR4, UR9 ;  /* 0x0000000900048c82 */ /* 0x000fe20008000000 */
[----:B------:R-:W-:Y:S02]  /*5fb0*/  UIADD3 UR9, UPT, UPT, -UR6, URZ, URZ ;  /* 0x000000ff06097290 */ /* 0x000fe4000fffe1ff */
[----:B------:R-:W-:Y:S02]  /*5fc0*/  @!UP0 USHF.R.U32.HI UR4, URZ, UR41, UR4 ;  /* 0x00000029ff048299 */ /* 0x000fe40008011604 */
[----:B------:R-:W-:Y:S02]  /*5fd0*/  UIMAD UR10, UR42, UR10, UR6 ;  /* 0x0000000a2a0a72a4 */ /* 0x000fe4000f8e0206 */
[----:B------:R-:W-:Y:S04]  /*5fe0*/  @!UP0 USEL UR4, UR5, UR4, !UP2 ;  /* 0x0000000405048287 */ /* 0x000fe8000d000000 */
[----:B------:R-:W-:Y:S02]  /*5ff0*/  @!UP0 UIMAD UR10, UR7, UR10, UR4 ;  /* 0x0000000a070a82a4 */ /* 0x000fe4000f8e0204 */
[----:B------:R-:W-:Y:S02]  /*6000*/  @!UP0 UIADD3 UR11, UPT, UPT, UR11, -UR4, URZ ;  /* 0x800000040b0b8290 */ /* 0x000fe4000fffe0ff */
[----:B------:R-:W-:Y:S02]  /*6010*/  UIMAD UR7, UR43, UR8, UR38 ;  /* 0x000000082b0772a4 */ /* 0x000fe4000f8e0226 */
[----:B------:R-:W-:Y:S02]  /*6020*/  @!UP0 UIMAD UR6, UR11, UR42, UR5 ;  /* 0x0000002a0b0682a4 */ /* 0x000fe4000f8e0205 */
[----:B------:R-:W-:Y:S01]  /*6030*/  UIMAD UR4, UR54, UR9, UR37 ;  /* 0x00000009360472a4 */ /* 0x000fe2000f8e0225 */
[----:B------:R-:W-:Y:S02]  /*6040*/  @!UP0 UMOV UR5, UR10 ;  /* 0x0000000a00058c82 */ /* 0x000fe40008000000 */
[----:B------:R-:W-:Y:S02]  /*6050*/  UIMAD UR38, UR5, UR43, UR7 ;  /* 0x0000002b052672a4 */ /* 0x000fe4000f8e0207 */
[----:B------:R-:W-:Y:S11]  /*6060*/  UIMAD UR37, UR6, UR54, UR4 ;  /* 0x00000036062572a4 */ /* 0x000ff6000f8e0204 */
[----:B------:R-:W-:Y:S01]  /*6070*/  @!UPT UIADD3 URZ, UPT, UPT, URZ, URZ, URZ ;  /* 0x000000fffffff290 */ /* 0x000fe2000fffe0ff */
.L_x_105:
[----:B------:R-:W-:Y:S01]  /*6080*/  UISETP.NE.AND UP0, UPT, UR39, 0x1, UPT ;  /* 0x000000012700788c */ /* 0x000fe2000bf05270 */
[----:B------:R-:W-:Y:S01]  /*6090*/  LOP3.LUT P0, RZ, R50, 0x1b0, RZ, 0xc0, !PT ;  /* 0x000001b032ff7812 */ /* 0x000fe2000780c0ff */
[----:B------:R-:W-:Y:S01]  /*60a0*/  USHF.L.U32 UR50, UR30, 0x6, URZ ;  /* 0x000000061e327899 */ /* 0x000fe200080006ff */
[----:B------:R-:W-:Y:S01]  /*60b0*/  BSSY.RECONVERGENT B6, `(.L_x_106) ;  /* 0x0000034000067945 */ /* 0x000fe20003800200 */
[----:B------:R-:W-:Y:S01]  /*60c0*/  USHF.L.U32 UR49, UR31, 0x7, URZ ;  /* 0x000000071f317899 */ /* 0x000fe200080006ff */
[----:B------:R-:W-:Y:S06]  /*60d0*/  IADD3 R52, PT, PT, R52, 0x1, RZ ;  /* 0x0000000134347810 */ /* 0x000fec0007ffe0ff */
[----:B------:R-:W2:Y:S01]  /*60e0*/  @!UP0 LDCU.128 UR12, c[0x0][0xb10] ;  /* 0x00016200ff0c87ac */ /* 0x000ea20008000c00 */
[----:B------:R-:W3:Y:S01]  /*60f0*/  @!UP0 LDCU UR5, c[0x0][0xb0c] ;  /* 0x00016180ff0587ac */ /* 0x000ee20008000800 */
[----:B------:R-:W4:Y:S01]  /*6100*/  @!UP0 LDCU UR10, c[0x0][0xb20] ;  /* 0x00016400ff0a87ac */ /* 0x000f220008000800 */
[----:B--2---:R-:W-:Y:S02]  /*6110*/  UIMAD.WIDE.U32 UR8, UR38, UR12, URZ ;  /* 0x0000000c260872a5 */ /* 0x004fe4000f8e00ff */
[----:B------:R-:W-:Y:S02]  /*6120*/  UIMAD.WIDE.U32 UR6, UR37, UR15, URZ ;  /* 0x0000000f250672a5 */ /* 0x000fe4000f8e00ff */
[----:B------:R-:W-:Y:S03]  /*6130*/  @!UP0 UISETP.NE.AND UP1, UPT, UR14, 0x1, UPT ;  /* 0x000000010e00888c */ /* 0x000fe6000bf25270 */
[----:B------:R-:W-:Y:S01]  /*6140*/  @!UP0 UMOV UR4, UR9 ;  /* 0x0000000900048c82 */ /* 0x000fe20008000000 */
[----:B---3--:R-:W-:Y:S02]  /*6150*/  @!UP0 UISETP.NE.AND UP2, UPT, UR5, 0x1, UPT ;  /* 0x000000010500888c */ /* 0x008fe4000bf45270 */
[----:B------:R-:W-:Y:S01]  /*6160*/  @!UP0 USHF.R.U32.HI UR4, URZ, UR13, UR4 ;  /* 0x0000000dff048299 */ /* 0x000fe20008011604 */
[----:B------:R-:W-:Y:S02]  /*6170*/  @!UP0 UMOV UR6, UR7 ;  /* 0x0000000700068c82 */ /* 0x000fe40008000000 */
[----:B----4-:R-:W-:Y:S02]  /*6180*/  @!UP0 USHF.R.U32.HI UR6, URZ, UR10, UR6 ;  /* 0x0000000aff068299 */ /* 0x010fe40008011606 */
[----:B------:R-:W-:Y:S02]  /*6190*/  @!UP0 USEL UR7, UR38, UR4, !UP2 ;  /* 0x0000000426078287 */ /* 0x000fe4000d000000 */
[----:B------:R-:W-:Y:S04]  /*61a0*/  @!UP0 USEL UR6, UR37, UR6, !UP1 ;  /* 0x0000000625068287 */ /* 0x000fe8000c800000 */
[----:B------:R-:W-:Y:S02]  /*61b0*/  @!UP0 UIADD3 UR4, UPT, UPT, -UR7, UR6, URZ ;  /* 0x0000000607048290 */ /* 0x000fe4000fffe1ff */
[----:B------:R-:W-:Y:S02]  /*61c0*/  @!UP0 UIADD3 UR6, UPT, UPT, UR7, -UR6, URZ ;  /* 0x8000000607068290 */ /* 0x000fe4000fffe0ff */
[----:B------:R-:W-:Y:S02]  /*61d0*/  @!UP0 UIMAD UR38, UR4, UR5, UR38 ;  /* 0x00000005042682a4 */ /* 0x000fe4000f8e0226 */
[----:B------:R-:W-:Y:S01]  /*61e0*/  @!UP0 UIMAD UR37, UR6, UR14, UR37 ;  /* 0x0000000e062582a4 */ /* 0x000fe2000f8e0225 */
[----:B------:R-:W-:Y:S11]  /*61f0*/  @!P0 BRA `(.L_x_107) ;  /* 0x00000000007c8947 */ /* 0x000ff60003800000 */
[----:B------:R-:W2:Y:S01]  /*6200*/  LDCU.64 UR8, c[0x4][0x80] ;  /* 0x01001000ff0877ac */ /* 0x000ea20008000a00 */
[----:B------:R-:W-:Y:S01]  /*6210*/  MOV R2, 0x0 ;  /* 0x0000000000027802 */ /* 0x000fe20000000f00 */
[----:B------:R-:W-:Y:S02]  /*6220*/  HFMA2 R12, -RZ, RZ, 0, 5.9604644775390625e-08 ;  /* 0x00000001ff0c7431 */ /* 0x000fe400000001ff */
[----:B------:R-:W-:Y:S01]  /*6230*/  IMAD.MOV.U32 R8, RZ, RZ, 0x70 ;  /* 0x00000070ff087424 */ /* 0x000fe200078e00ff */
[----:B------:R3:W4:Y:S01]  /*6240*/  LDC.64 R14, c[0x4][R2] ;  /* 0x01000000020e7b82 */ /* 0x0007220000000a00 */
[----:B------:R-:W1:Y:S01]  /*6250*/  LDCU.64 UR6, c[0x4][0x88] ;  /* 0x01001100ff0677ac */ /* 0x000e620008000a00 */
[----:B------:R-:W-:Y:S01]  /*6260*/  IMAD.MOV.U32 R13, RZ, RZ, RZ ;  /* 0x000000ffff0d7224 */ /* 0x000fe200078e00ff */
[----:B------:R-:W1:Y:S01]  /*6270*/  LDCU.64 UR4, c[0x4][0x8] ;  /* 0x01000100ff0477ac */ /* 0x000e620008000a00 */
[----:B--2---:R-:W-:Y:S01]  /*6280*/  MOV R5, UR9 ;  /* 0x0000000900057c02 */ /* 0x004fe20008000f00 */
[----:B------:R-:W-:Y:S01]  /*6290*/  IMAD.U32 R4, RZ, RZ, UR8 ;  /* 0x00000008ff047e24 */ /* 0x000fe2000f8e00ff */
[----:B-1----:R-:W-:Y:S01]  /*62a0*/  MOV R7, UR7 ;  /* 0x0000000700077c02 */ /* 0x002fe20008000f00 */
[----:B------:R-:W-:Y:S01]  /*62b0*/  IMAD.U32 R6, RZ, RZ, UR6 ;  /* 0x00000006ff067e24 */ /* 0x000fe2000f8e00ff */
[----:B------:R-:W-:Y:S01]  /*62c0*/  MOV R11, UR5 ;  /* 0x00000005000b7c02 */ /* 0x000fe20008000f00 */
[----:B------:R-:W-:Y:S02]  /*62d0*/  IMAD.U32 R10, RZ, RZ, UR4 ;  /* 0x00000004ff0a7e24 */ /* 0x000fe4000f8e00ff */
[----:B------:R-:W-:Y:S07]  /*62e0*/  LEPC R20, `(.L_x_108) ;  /* 0x000000001014794e */ /* 0x000fee0000000000 */
[----:B---345:R-:W-:Y:S05]  /*62f0*/  CALL.ABS.NOINC R14 ;  /* 0x000000000e007343 */ /* 0x038fea0003c00000 */
.L_x_108:
[----:B------:R-:W1:Y:S01]  /*6300*/  LDCU.64 UR8, c[0x4][0x80] ;  /* 0x01001000ff0877ac */ /* 0x000e620008000a00 */
[----:B------:R-:W2:Y:S01]  /*6310*/  LDC.64 R2, c[0x4][R2] ;  /* 0x0100000002027b82 */ /* 0x000ea20000000a00 */
[----:B------:R-:W-:Y:S02]  /*6320*/  HFMA2 R12, -RZ, RZ, 0, 5.9604644775390625e-08 ;  /* 0x00000001ff0c7431 */ /* 0x000fe400000001ff */
[----:B------:R-:W-:Y:S02]  /*6330*/  IMAD.MOV.U32 R8, RZ, RZ, 0x70 ;  /* 0x00000070ff087424 */ /* 0x000fe400078e00ff */
[----:B------:R-:W-:Y:S01]  /*6340*/  IMAD.MOV.U32 R13, RZ, RZ, RZ ;  /* 0x000000ffff0d7224 */ /* 0x000fe200078e00ff */
[----:B------:R-:W3:Y:S01]  /*6350*/  LDCU.64 UR6, c[0x4][0x88] ;  /* 0x01001100ff0677ac */ /* 0x000ee20008000a00 */
[----:B------:R-:W4:Y:S01]  /*6360*/  LDCU.64 UR4, c[0x4][0x8] ;  /* 0x01000100ff0477ac */ /* 0x000f220008000a00 */
[----:B-1----:R-:W-:Y:S02]  /*6370*/  MOV R4, UR8 ;  /* 0x0000000800047c02 */ /* 0x002fe40008000f00 */
[----:B------:R-:W-:Y:S02]  /*6380*/  MOV R5, UR9 ;  /* 0x0000000900057c02 */ /* 0x000fe40008000f00 */
[----:B---3--:R-:W-:Y:S01]  /*6390*/  MOV R7, UR7 ;  /* 0x0000000700077c02 */ /* 0x008fe20008000f00 */
[----:B------:R-:W-:Y:S01]  /*63a0*/  IMAD.U32 R6, RZ, RZ, UR6 ;  /* 0x00000006ff067e24 */ /* 0x000fe2000f8e00ff */
[----:B----4-:R-:W-:Y:S01]  /*63b0*/  MOV R11, UR5 ;  /* 0x00000005000b7c02 */ /* 0x010fe20008000f00 */
[----:B------:R-:W-:Y:S02]  /*63c0*/  IMAD.U32 R10, RZ, RZ, UR4 ;  /* 0x00000004ff0a7e24 */ /* 0x000fe4000f8e00ff */
[----:B------:R-:W-:Y:S07]  /*63d0*/  LEPC R20, `(.L_x_107) ;  /* 0x000000001014794e */ /* 0x000fee0000000000 */
[----:B--2---:R-:W-:Y:S05]  /*63e0*/  CALL.ABS.NOINC R2 ;  /* 0x0000000002007343 */ /* 0x004fea0003c00000 */
.L_x_107:
[----:B------:R-:W-:Y:S05]  /*63f0*/  BSYNC.RECONVERGENT B6 ;  /* 0x0000000000067941 */ /* 0x000fea0003800200 */
.L_x_106:
[----:B------:R-:W-:Y:S01]  /*6400*/  R2UR UR4, R49 ;  /* 0x00000000310472ca */ /* 0x000fe200000e0000 */
[----:B------:R-:W-:Y:S01]  /*6410*/  UISETP.NE.U32.AND UP0, UPT, UR62, URZ, UPT ;  /* 0x000000ff3e00728c */ /* 0x000fe2000bf05070 */
[----:B------:R-:W-:Y:S02]  /*6420*/  ISETP.NE.U32.AND P4, PT, R42, RZ, PT ;  /* 0x000000ff2a00720c */ /* 0x000fe40003f85070 */
[----:B------:R-:W-:Y:S01]  /*6430*/  ISETP.NE.U32.AND P2, PT, RZ, UR56, PT ;  /* 0x00000038ff007c0c */ /* 0x000fe2000bf45070 */
[----:B------:R-:W-:Y:S01]  /*6440*/  UISETP.NE.AND.EX UP1, UPT, UR63, URZ, UPT, UP0 ;  /* 0x000000ff3f00728c */ /* 0x000fe2000bf25300 */
[----:B------:R-:W-:Y:S01]  /*6450*/  ISETP.NE.AND.EX P4, PT, R43, RZ, PT, P4 ;  /* 0x000000ff2b00720c */ /* 0x000fe20003f85340 */
[----:B------:R-:W-:Y:S01]  /*6460*/  UPLOP3.LUT UP0, UPT, UPT, UPT, UPT, 0x40, 0x4 ;  /* 0x000000000004789c */ /* 0x000fe20003f0e870 */
[----:B------:R-:W-:Y:S05]  /*6470*/  ISETP.NE.AND.EX P2, PT, RZ, UR57, PT, P2 ;  /* 0x00000039ff007c0c */ /* 0x000fea000bf45320 */
[----:B------:R-:W-:Y:S06]  /*6480*/  UISETP.NE.AND UP2, UPT, UR4, URZ, UPT ;  /* 0x000000ff0400728c */ /* 0x000fec000bf45270 */
[----:B------:R-:W-:Y:S05]  /*6490*/  PLOP3.LUT P1, PT, PT, PT, UP2, 0x80, 0x8 ;  /* 0x000000000008781c */ /* 0x000fea0003f2f028 */
[----:B------:R-:W-:Y:S06]  /*64a0*/  @UP2 UPLOP3.LUT UP0, UPT, UPT, UPT, UP1, 0x80, 0x8 ;  /* 0x000000000008289c */ /* 0x000fec0003f0f010 */
[----:B------:R-:W-:Y:S01]  /*64b0*/  PLOP3.LUT P0, PT, PT, PT, UP0, 0x80, 0x8 ;  /* 0x000000000008781c */ /* 0x000fe20003f0f008 */
[----:B------:R-:W-:Y:S01]  /*64c0*/  @!UPT UIADD3 URZ, UPT, UPT, URZ, URZ, URZ ;  /* 0x000000fffffff290 */ /* 0x000fe2000fffe0ff */
[----:B------:R-:W-:Y:S11]  /*64d0*/  BRA.U !UP1, `(.L_x_109) ;  /* 0x00000001093c7547 */ /* 0x000ff6000b800000 */
[----:B------:R-:W-:Y:S01]  /*64e0*/  UISETP.NE.U32.AND UP0, UPT, UR56, URZ, UPT ;  /* 0x000000ff3800728c */ /* 0x000fe2000bf05070 */
[----:B-1----:R-:W-:Y:S01]  /*64f0*/  HFMA2 R0, -RZ, RZ, 0, 5.9604644775390625e-08 ;  /* 0x00000001ff007431 */ /* 0x002fe200000001ff */
[----:B------:R-:W1:Y:S01]  /*6500*/  LDCU.64 UR8, c[0x0][0x358] ;  /* 0x00006b00ff0877ac */ /* 0x000e620008000a00 */
[----:B------:R-:W-:Y:S01]  /*6510*/  IMAD.MOV.U32 R45, RZ, RZ, 0x1 ;  /* 0x00000001ff2d7424 */ /* 0x000fe200078e00ff */
[----:B------:R-:W-:Y:S06]  /*6520*/  UISETP.NE.AND.EX UP0, UPT, UR57, URZ, UPT, UP0 ;  /* 0x000000ff3900728c */ /* 0x000fec000bf05300 */
        /* <DEDUP_REMOVED lines=9> */
[----:B--23--:R-:W-:Y:S02]  /*65c0*/  @!P3 IMAD.U32 R27, RZ, RZ, UR4 ;  /* 0x00000004ff1bbe24 */ /* 0x00cfe4000f8e00ff */
.L_x_109:
[----:B------:R-:W-:Y:S05]  /*65d0*/  @!P4 BRA `(.L_x_110) ;  /* 0x000000000024c947 */ /* 0x000fea0003800000 */
[----:B------:R-:W-:Y:S01]  /*65e0*/  ISETP.NE.U32.AND P3, PT, R40, RZ, PT ;  /* 0x000000ff2800720c */ /* 0x000fe20003f65070 */
[----:B------:R-:W2:Y:S03]  /*65f0*/  LDCU.64 UR4, c[0x0][0x358] ;  /* 0x00006b00ff0477ac */ /* 0x000ea60008000a00 */
[----:B------:R-:W-:Y:S11]  /*6600*/  ISETP.NE.AND.EX P3, PT, R41, RZ, PT, P3 ;  /* 0x000000ff2900720c */ /* 0x000ff60003f65330 */
[----:B------:R-:W-:Y:S02]  /*6610*/  @!UPT UIADD3 URZ, UPT, UPT, URZ, URZ, URZ ;  /* 0x000000fffffff290 */ /* 0x000fe4000fffe0ff */
[----:B------:R-:W3:Y:S01]  /*6620*/  @P3 LDC.64 R2, c[0x0][0x8a8] ;  /* 0x00022a00ff023b82 */ /* 0x000ee20000000a00 */
[----:B-1----:R-:W-:Y:S04]  /*6630*/  @P3 IMAD R0, R42, UR36, RZ ;  /* 0x000000242a003c24 */ /* 0x002fe8000f8e02ff */
[----:B---3--:R-:W-:Y:S05]  /*6640*/  @P3 IMAD.WIDE R2, R0, 0x4, R2 ;  /* 0x0000000400023825 */ /* 0x008fea00078e0202 */
[----:B--2--5:R2:W5:Y:S02]  /*6650*/  @P3 LDG.E R24, desc[UR4][R2.64] ;  /* 0x0000000402183981 */ /* 0x024564000c1e1900 */
[----:B--2---:R-:W3:Y:S02]  /*6660*/  @!P3 LDC R24, c[0x0][0x8a0] ;  /* 0x00022800ff18bb82 */ /* 0x004ee40000000800 */
.L_x_110:
[----:B-----5:R-:W-:Y:S01]  /*6670*/  FSETP.NEU.AND P3, PT, R27, RZ, PT ;  /* 0x000000ff1b00720b */ /* 0x020fe20003f6d000 */
[----:B------:R-:W-:Y:S01]  /*6680*/  IMAD.SHL.U32 R62, R44, 0x2, RZ ;  /* 0x000000022c3e7824 */ /* 0x000fe200078e00ff */
[----:B------:R-:W-:Y:S01]  /*6690*/  SEL R4, RZ, 0xffffffff, P2 ;  /* 0xffffffffff047807 */ /* 0x000fe20001000000 */
[----:B------:R-:W-:Y:S01]  /*66a0*/  BSSY B1, `(.L_x_111) ;  /* 0x0000036000017945 */ /* 0x000fe20003800000 */
[----:B------:R-:W-:Y:S01]  /*66b0*/  @P1 LOP3.LUT P2, RZ, R45, 0xff, RZ, 0xc0, !PT ;  /* 0x000000ff2dff1812 */ /* 0x000fe2000784c0ff */
[----:B------:R-:W-:Y:S01]  /*66c0*/  VIADD R60, R62, UR44 ;  /* 0x0000002c3e3c7c36 */ /* 0x000fe20008000000 */
[----:B-1----:R-:W-:Y:S01]  /*66d0*/  @P1 SEL R0, RZ, 0xffffffff, P3 ;  /* 0xffffffffff001807 */ /* 0x002fe20001800000 */
[----:B------:R-:W-:Y:S01]  /*66e0*/  IMAD.MOV.U32 R63, RZ, RZ, 0x1 ;  /* 0x00000001ff3f7424 */ /* 0x000fe200078e00ff */
[----:B------:R-:W-:Y:S01]  /*66f0*/  LOP3.LUT R55, R55, 0x1, RZ, 0x3c, !PT ;  /* 0x0000000137377812 */ /* 0x000fe200078e3cff */
[----:B------:R-:W-:Y:S01]  /*6700*/  IMAD.MOV.U32 R61, RZ, RZ, RZ ;  /* 0x000000ffff3d7224 */ /* 0x000fe200078e00ff */
[----:B------:R-:W-:Y:S02]  /*6710*/  @P0 SEL R0, R4, R0, !P2 ;  /* 0x0000000004000207 */ /* 0x000fe40005000000 */
[----:B------:R-:W-:Y:S02]  /*6720*/  CS2R R38, SRZ ;  /* 0x0000000000267805 */ /* 0x000fe4000001ff00 */
[----:B------:R-:W-:Y:S02]  /*6730*/  LEA R26, R22, UR44, 0x3 ;  /* 0x0000002c161a7c11 */ /* 0x000fe4000f8e18ff */
[----:B------:R-:W-:Y:S02]  /*6740*/  CS2R R36, SRZ ;  /* 0x0000000000247805 */ /* 0x000fe4000001ff00 */
[----:B------:R-:W-:Y:S02]  /*6750*/  @P1 LOP3.LUT R0, R0, 0x1, RZ, 0xc0, !PT ;  /* 0x0000000100001812 */ /* 0x000fe400078ec0ff */
[----:B------:R-:W-:Y:S02]  /*6760*/  CS2R R30, SRZ ;  /* 0x00000000001e7805 */ /* 0x000fe4000001ff00 */
[----:B------:R-:W-:Y:S02]  /*6770*/  SHF.L.U32 R2, R54, 0x1f, RZ ;  /* 0x0000001f36027819 */ /* 0x000fe400000006ff */
[----:B------:R-:W-:Y:S02]  /*6780*/  CS2R R28, SRZ ;  /* 0x00000000001c7805 */ /* 0x000fe4000001ff00 */
[----:B------:R-:W-:Y:S01]  /*6790*/  ISETP.NE.U32.OR P5, PT, R0, 0x1, !P1 ;  /* 0x000000010000780c */ /* 0x000fe20004fa5470 */
[----:B------:R-:W-:Y:S01]  /*67a0*/  IMAD.IADD R59, R56, 0x1, R60 ;  /* 0x00000001383b7824 */ /* 0x000fe200078e023c */
[----:B------:R-:W-:Y:S02]  /*67b0*/  PLOP3.LUT P2, PT, PT, PT, UP1, 0x80, 0x8 ;  /* 0x000000000008781c */ /* 0x000fe40003f4f018 */
[----:B------:R-:W-:Y:S02]  /*67c0*/  LEA.HI R25, R22, R22, RZ, 0x1 ;  /* 0x0000001616197211 */ /* 0x000fe400078f08ff */
[----:B------:R-:W-:Y:S02]  /*67d0*/  LOP3.LUT P4, R51, R45, 0xff, RZ, 0xc0, !PT ;  /* 0x000000ff2d337812 */ /* 0x000fe4000788c0ff */
[----:B------:R-:W-:Y:S02]  /*67e0*/  SEL R3, RZ, 0xffffffff, P3 ;  /* 0xffffffffff037807 */ /* 0x000fe40001800000 */
[----:B------:R-:W-:Y:S03]  /*67f0*/  P2R R58, PR, RZ, 0x20 ;  /* 0x00000020ff3a7803 */ /* 0x000fe60000000000 */
[----:B------:R-:W-:Y:S02]  /*6800*/  @P5 SHF.L.U32 R0, R55, 0x1f, RZ ;  /* 0x0000001f37005819 */ /* 0x000fe400000006ff */
[----:B------:R-:W-:Y:S02]  /*6810*/  @P2 SEL R3, R4, R3, !P4 ;  /* 0x0000000304032207 */ /* 0x000fe40006000000 */
[----:B------:R1:W2:Y:S02]  /*6820*/  @P5 SYNCS.PHASECHK.TRANS64.TRYWAIT P1, [UR44+0x110], R0 ;  /* 0x00011000ff0055a7 */ /* 0x0002a4000802112c */
[----:B------:R-:W-:Y:S04]  /*6830*/  LOP3.LUT R3, R3, 0x1, RZ, 0xc0, !PT ;  /* 0x0000000103037812 */ /* 0x000fe800078ec0ff */
[----:B------:R-:W-:Y:S04]  /*6840*/  ISETP.NE.U32.AND P2, PT, R3, 0x1, PT ;  /* 0x000000010300780c */ /* 0x000fe80003f45070 */
[----:B------:R-:W-:Y:S01]  /*6850*/  P2R R64, PR, RZ, 0x4 ;  /* 0x00000004ff407803 */ /* 0x000fe20000000000 */
[----:B------:R4:W3:Y:S01]  /*6860*/  SYNCS.PHASECHK.TRANS64.TRYWAIT P0, [R26+URZ+0x180], R2 ;  /* 0x000180021a0075a7 */ /* 0x0008e200080011ff */
[C---:B-1----:R-:W-:Y:S01]  /*6870*/  IMAD.SHL.U32 R0, R25.reuse, 0x40, RZ ;  /* 0x0000004019007824 */ /* 0x042fe200078e00ff */
[----:B------:R-:W-:Y:S04]  /*6880*/  LOP3.LUT R25, R25, 0xffe, RZ, 0xc0, !PT ;  /* 0x00000ffe19197812 */ /* 0x000fe800078ec0ff */
[----:B------:R-:W-:Y:S01]  /*6890*/  LOP3.LUT R0, R0, 0xffffff80, RZ, 0xc0, !PT ;  /* 0xffffff8000007812 */ /* 0x000fe200078ec0ff */
[----:B------:R-:W-:Y:S04]  /*68a0*/  IMAD.IADD R25, R22, 0x1, -R25 ;  /* 0x0000000116197824 */ /* 0x000fe800078e0a19 */
[----:B------:R-:W-:Y:S04]  /*68b0*/  IMAD.IADD R0, R23, 0x1, R0 ;  /* 0x0000000117007824 */ /* 0x000fe800078e0200 */
[----:B------:R-:W-:Y:S01]  /*68c0*/  IMAD R25, R25, 0x100000, R0 ;  /* 0x0010000019197824 */ /* 0x000fe200078e0200 */
[----:B--2---:R-:W-:Y:S01]  /*68d0*/  @P5 SEL R63, RZ, 0x1, !P1 ;  /* 0x00000001ff3f5807 */ /* 0x004fe20004800000 */
[----:B----4-:R-:W-:Y:S06]  /*68e0*/  @!P5 BRA `(.L_x_112) ;  /* 0x000000000044d947 */ /* 0x010fec0003800000 */
[----:B------:R-:W-:Y:S01]  /*68f0*/  IMAD.MOV.U32 R38, RZ, RZ, RZ ;  /* 0x000000ffff267224 */ /* 0x000fe200078e00ff */
[----:B------:R-:W-:Y:S01]  /*6900*/  ISETP.NE.AND P1, PT, R63, RZ, PT ;  /* 0x000000ff3f00720c */ /* 0x000fe20003f25270 */
[----:B------:R-:W-:Y:S01]  /*6910*/  BSSY B0, `(.L_x_113) ;  /* 0x0000008000007945 */ /* 0x000fe20003800000 */
[----:B------:R-:W-:Y:S02]  /*6920*/  CS2R R30, SRZ ;  /* 0x00000000001e7805 */ /* 0x000fe4000001ff00 */
[----:B------:R-:W-:Y:S02]  /*6930*/  CS2R R28, SRZ ;  /* 0x00000000001c7805 */ /* 0x000fe4000001ff00 */
[----:B------:R-:W-:Y:S07]  /*6940*/  CS2R R36, SRZ ;  /* 0x0000000000247805 */ /* 0x000fee000001ff00 */
[----:B------:R-:W-:Y:S05]  /*6950*/  @P1 BRA `(.L_x_114) ;  /* 0x00000000000c1947 */ /* 0x000fea0003800000 */
[----:B------:R-:W-:Y:S04]  /*6960*/  SHF.L.U32 R3, R55, 0x1f, RZ ;  /* 0x0000001f37037819 */ /* 0x000fe800000006ff */
[----:B------:R-:W1:Y:S02]  /*6970*/  SYNCS.PHASECHK.TRANS64.TRYWAIT P1, [UR44+0x110], R3 ;  /* 0x00011003ff0075a7 */ /* 0x000e64000802112c */
[----:B-1----:R-:W-:Y:S05]  /*6980*/  @!P1 BRA `(.L_x_115) ;  /* 0x0000003000ec9947 */ /* 0x002fea0003800000 */
.L_x_114:
[----:B------:R-:W-:Y:S05]  /*6990*/  BSYNC B0 ;  /* 0x0000000000007941 */ /* 0x000fea0003800000 */
.L_x_113:
[----:B------:R-:W-:Y:S01]  /*69a0*/  ISETP.NE.AND P1, PT, R64, RZ, PT ;  /* 0x000000ff4000720c */ /* 0x000fe20003f25270 */
[----:B------:R-:W-:Y:S11]  /*69b0*/  HFMA2 R61, -RZ, RZ, 0, 5.9604644775390625e-08 ;  /* 0x00000001ff3d7431 */ /* 0x000ff600000001ff */
[----:B------:R-:W-:Y:S01]  /*69c0*/  @!UPT UIADD3 URZ, UPT, UPT, URZ, URZ, URZ ;  /* 0x000000fffffff290 */ /* 0x000fe2000fffe0ff */
[----:B------:R-:W-:Y:S05]  /*69d0*/  @P1 WARPSYNC.ALL ;  /* 0x0000000000001948 */ /* 0x000fea0003800000 */
[----:B------:R2:W4:Y:S04]  /*69e0*/  @P1 LDSM.16.M88.4 R28, [R62+UR44+0x400] ;  /* 0x0004002c3e1c183b */ /* 0x0005280008000200 */
[----:B------:R2:W1:Y:S02]  /*69f0*/  @P1 LDSM.16.M88.4 R36, [R59+0x400] ;  /* 0x000400003b24183b */ /* 0x0004640000000200 */
.L_x_112:
[----:B------:R-:W-:Y:S05]  /*6a00*/  BSYNC B1 ;  /* 0x0000000000017941 */ /* 0x000fea0003800000 */
.L_x_111:
[----:B-1----:R-:W-:Y:S04]  /*6a10*/  SHF.R.U32.HI R0, RZ, 0x15, R25 ;  /* 0x00000015ff007819 */ /* 0x002fe80000011619 */
[----:B------:R-:W-:Y:S01]  /*6a20*/  LOP3.LUT P1, RZ, R0, 0x3, R46, 0x48, !PT ;  /* 0x0000000300ff7812 */ /* 0x000fe2000782482e */
[----:B------:R-:W-:Y:S01]  /*6a30*/  @!UPT UIADD3 URZ, UPT, UPT, URZ, URZ, URZ ;  /* 0x000000fffffff290 */ /* 0x000fe2000fffe0ff */
[----:B---3--:R-:W-:Y:S11]  /*6a40*/  @P0 BRA `(.L_x_116) ;  /* 0x0000000000080947 */ /* 0x008ff60003800000 */
[----:B------:R-:W1:Y:S02]  /*6a50*/  SYNCS.PHASECHK.TRANS64.TRYWAIT P0, [R26+URZ+0x180], R2 ;  /* 0x000180021a0075a7 */ /* 0x000e6400080011ff */
[----:B-1----:R-:W-:Y:S05]  /*6a60*/  @!P0 BRA `(.L_x_117) ;  /* 0x0000003000cc8947 */ /* 0x002fea0003800000 */
.L_x_116:
[----:B------:R-:W-:Y:S05]  /*6a70*/  @!P1 BRA `(.L_x_118) ;  /* 0x0000000000409947 */ /* 0x000fea0003800000 */
[----:B------:R-:W3:Y:S01]  /*6a80*/  LDCU.64 UR8, c[0x4][0x70] ;  /* 0x01000e00ff0877ac */ /* 0x000ee20008000a00 */
[----:B------:R-:W-:Y:S01]  /*6a90*/  MOV R3, 0x0 ;  /* 0x0000000000037802 */ /* 0x000fe20000000f00 */
[----:B------:R-:W-:Y:S02]  /*6aa0*/  HFMA2 R12, -RZ, RZ, 0, 5.9604644775390625e-08 ;  /* 0x00000001ff0c7431 */ /* 0x000fe400000001ff */
[----:B------:R-:W-:Y:S02]  /*6ab0*/  IMAD.MOV.U32 R8, RZ, RZ, 0x192 ;  /* 0x00000192ff087424 */ /* 0x000fe400078e00ff */
[----:B------:R-:W-:Y:S01]  /*6ac0*/  IMAD.MOV.U32 R13, RZ, RZ, RZ ;  /* 0x000000ffff0d7224 */ /* 0x000fe200078e00ff */
[----:B------:R-:W5:Y:S01]  /*6ad0*/  LDCU.64 UR6, c[0x4][0x78] ;  /* 0x01000f00ff0677ac */ /* 0x000f620008000a00 */
[----:B-1----:R-:W1:Y:S01]  /*6ae0*/  LDC.64 R2, c[0x4][R3] ;  /* 0x0100000003027b82 */ /* 0x002e620000000a00 */
[----:B------:R-:W2:Y:S01]  /*6af0*/  LDCU.64 UR4, c[0x4][0x10] ;  /* 0x01000200ff0477ac */ /* 0x000ea20008000a00 */
[----:B---3--:R-:W-:Y:S01]  /*6b00*/  MOV R5, UR9 ;  /* 0x0000000900057c02 */ /* 0x008fe20008000f00 */
[----:B------:R-:W-:Y:S01]  /*6b10*/  IMAD.U32 R4, RZ, RZ, UR8 ;  /* 0x00000008ff047e24 */ /* 0x000fe2000f8e00ff */
[----:B-----5:R-:W-:Y:S01]  /*6b20*/  MOV R7, UR7 ;  /* 0x0000000700077c02 */ /* 0x020fe20008000f00 */
[----:B------:R-:W-:Y:S01]  /*6b30*/  IMAD.U32 R6, RZ, RZ, UR6 ;  /* 0x00000006ff067e24 */ /* 0x000fe2000f8e00ff */
[----:B--2---:R-:W-:Y:S01]  /*6b40*/  MOV R11, UR5 ;  /* 0x00000005000b7c02 */ /* 0x004fe20008000f00 */
[----:B------:R-:W-:Y:S02]  /*6b50*/  IMAD.U32 R10, RZ, RZ, UR4 ;  /* 0x00000004ff0a7e24 */ /* 0x000fe4000f8e00ff */
[----:B------:R-:W-:Y:S07]  /*6b60*/  LEPC R20, `(.L_x_118) ;  /* 0x000000001014794e */ /* 0x000fee0000000000 */
[----:B-1--4-:R-:W-:Y:S05]  /*6b70*/  CALL.ABS.NOINC R2 ;  /* 0x0000000002007343 */ /* 0x012fea0003c00000 */
.L_x_118:
[----:B------:R-:W-:Y:S05]  /*6b80*/  WARPSYNC.ALL ;  /* 0x0000000000007948 */ /* 0x000fea0003800000 */
[----:B------:R-:W-:Y:S01]  /*6b90*/  R2UR UR4, R25 ;  /* 0x00000000190472ca */ /* 0x000fe200000e0000 */
[--C-:B----4-:R-:W-:Y:S01]  /*6ba0*/  HADD2.F32 R3, -RZ, R28.reuse.H0_H0 ;  /* 0x2000001cff037230 */ /* 0x110fe20000004100 */
[----:B------:R-:W-:Y:S01]  /*6bb0*/  ISETP.NE.AND P0, PT, R57, RZ, PT ;  /* 0x000000ff3900720c */ /* 0x000fe20003f05270 */
[--C-:B------:R-:W-:Y:S01]  /*6bc0*/  HADD2.F32 R20, -RZ, R29.reuse.H0_H0 ;  /* 0x2000001dff147230 */ /* 0x100fe20000004100 */
[----:B------:R-:W-:Y:S01]  /*6bd0*/  BSSY.RECONVERGENT B0, `(.L_x_119) ;  /* 0x000004c000007945 */ /* 0x000fe20003800200 */
[----:B------:R-:W-:Y:S08]  /*6be0*/  HADD2.F32 R21, -RZ, R29.H1_H1 ;  /* 0x3000001dff157230 */ /* 0x000ff00000004100 */
[----:B------:R-:W3:Y:S02]  /*6bf0*/  LDTM.16dp256bit.x4 R4, tmem[UR4] ;  /* 0x00000004000479ee */ /* 0x000ee40008120000 */
[C---:B---3--:R-:W-:Y:S01]  /*6c00*/  FMUL R0, R24.reuse, R4 ;  /* 0x0000000418007220 */ /* 0x048fe20000400000 */
[----:B------:R-:W-:Y:S02]  /*6c10*/  HADD2.F32 R4, -RZ, R28.H1_H1 ;  /* 0x3000001cff047230 */ /* 0x000fe40000004100 */
[C---:B-1----:R-:W-:Y:S01]  /*6c20*/  FMUL R2, R24.reuse, R5 ;  /* 0x0000000518027220 */ /* 0x042fe20000400000 */
[C---:B------:R-:W-:Y:S01]  /*6c30*/  FMUL R7, R24.reuse, R7 ;  /* 0x0000000718077220 */ /* 0x040fe20000400000 */
[C---:B------:R-:W-:Y:S01]  /*6c40*/  FFMA R0, R27.reuse, R3, R0 ;  /* 0x000000031b007223 */ /* 0x040fe20000000000 */
[C---:B------:R-:W-:Y:S01]  /*6c50*/  FMUL R3, R24.reuse, R6 ;  /* 0x0000000618037220 */ /* 0x040fe20000400000 */
[C---:B------:R-:W-:Y:S01]  /*6c60*/  FFMA R2, R27.reuse, R4, R2 ;  /* 0x000000041b027223 */ /* 0x040fe20000000002 */
[C---:B------:R-:W-:Y:S01]  /*6c70*/  FMUL R4, R24.reuse, R8 ;  /* 0x0000000818047220 */ /* 0x040fe20000400000 */
[C---:B------:R-:W-:Y:S01]  /*6c80*/  FMUL R8, R24.reuse, R12 ;  /* 0x0000000c18087220 */ /* 0x040fe20000400000 */
[C---:B------:R-:W-:Y:S01]  /*6c90*/  FFMA R3, R27.reuse, R20, R3 ;  /* 0x000000141b037223 */ /* 0x040fe20000000003 */
[----:B------:R-:W-:Y:S01]  /*6ca0*/  FMUL R12, R24, R16 ;  /* 0x00000010180c7220 */ /* 0x000fe20000400000 */
[--C-:B------:R-:W-:Y:S01]  /*6cb0*/  HADD2.F32 R16, -RZ, R30.reuse.H0_H0 ;  /* 0x2000001eff107230 */ /* 0x100fe20000004100 */
[----:B------:R-:W-:Y:S01]  /*6cc0*/  F2FP.F16.F32.PACK_AB R32, R2, R0 ;  /* 0x000000000220723e */ /* 0x000fe200000000ff */
[----:B------:R-:W-:Y:S02]  /*6cd0*/  HADD2.F32 R0, -RZ, R30.H1_H1 ;  /* 0x3000001eff007230 */ /* 0x000fe40000004100 */
[C---:B------:R-:W-:Y:S01]  /*6ce0*/  FFMA R7, R27.reuse, R21, R7 ;  /* 0x000000151b077223 */ /* 0x040fe20000000007 */
[C---:B------:R-:W-:Y:S01]  /*6cf0*/  FMUL R5, R24.reuse, R9 ;  /* 0x0000000918057220 */ /* 0x040fe20000400000 */
[--C-:B------:R-:W-:Y:S02]  /*6d00*/  HADD2.F32 R2, -RZ, R31.reuse.H0_H0 ;  /* 0x2000001fff027230 */ /* 0x100fe40000004100 */
[C---:B------:R-:W-:Y:S01]  /*6d10*/  FFMA R4, R27.reuse, R16, R4 ;  /* 0x000000101b047223 */ /* 0x040fe20000000004 */
[C---:B------:R-:W-:Y:S01]  /*6d20*/  FMUL R6, R24.reuse, R10 ;  /* 0x0000000a18067220 */ /* 0x040fe20000400000 */
[C---:B------:R-:W-:Y:S01]  /*6d30*/  FFMA R5, R27.reuse, R0, R5 ;  /* 0x000000001b057223 */ /* 0x040fe20000000005 */
[----:B------:R-:W-:Y:S02]  /*6d40*/  HADD2.F32 R16, -RZ, R31.H1_H1 ;  /* 0x3000001fff107230 */ /* 0x000fe40000004100 */
[C---:B------:R-:W-:Y:S01]  /*6d50*/  FMUL R11, R24.reuse, R11 ;  /* 0x0000000b180b7220 */ /* 0x040fe20000400000 */
[----:B------:R-:W-:Y:S01]  /*6d60*/  FFMA R6, R27, R2, R6 ;  /* 0x000000021b067223 */ /* 0x000fe20000000006 */
[--C-:B------:R-:W-:Y:S01]  /*6d70*/  HADD2.F32 R0, -RZ, R36.reuse.H0_H0 ;  /* 0x20000024ff007230 */ /* 0x100fe20000004100 */
[----:B------:R-:W-:Y:S01]  /*6d80*/  F2FP.F16.F32.PACK_AB R33, R7, R3 ;  /* 0x000000030721723e */ /* 0x000fe200000000ff */
[----:B------:R-:W-:Y:S02]  /*6d90*/  HADD2.F32 R2, -RZ, R36.H1_H1 ;  /* 0x30000024ff027230 */ /* 0x000fe40000004100 */
[C---:B------:R-:W-:Y:S01]  /*6da0*/  FMUL R9, R24.reuse, R13 ;  /* 0x0000000d18097220 */ /* 0x040fe20000400000 */
[--C-:B------:R-:W-:Y:S02]  /*6db0*/  HADD2.F32 R3, -RZ, R37.reuse.H0_H0 ;  /* 0x20000025ff037230 */ /* 0x100fe40000004100 */
[C---:B------:R-:W-:Y:S01]  /*6dc0*/  FMUL R10, R24.reuse, R14 ;  /* 0x0000000e180a7220 */ /* 0x040fe20000400000 */
[C---:B------:R-:W-:Y:S01]  /*6dd0*/  FFMA R11, R27.reuse, R16, R11 ;  /* 0x000000101b0b7223 */ /* 0x040fe2000000000b */
[C---:B------:R-:W-:Y:S01]  /*6de0*/  FFMA R8, R27.reuse, R0, R8 ;  /* 0x000000001b087223 */ /* 0x040fe20000000008 */
[C---:B------:R-:W-:Y:S01]  /*6df0*/  FFMA R9, R27.reuse, R2, R9 ;  /* 0x000000021b097223 */ /* 0x040fe20000000009 */
[----:B------:R-:W-:Y:S02]  /*6e00*/  HADD2.F32 R0, -RZ, R37.H1_H1 ;  /* 0x30000025ff007230 */ /* 0x000fe40000004100 */
[----:B------:R-:W-:Y:S01]  /*6e10*/  FFMA R10, R27, R3, R10 ;  /* 0x000000031b0a7223 */ /* 0x000fe2000000000a */
[C---:B------:R-:W-:Y:S01]  /*6e20*/  FMUL R15, R24.reuse, R15 ;  /* 0x0000000f180f7220 */ /* 0x040fe20000400000 */
[--C-:B------:R-:W-:Y:S01]  /*6e30*/  HADD2.F32 R2, -RZ, R38.reuse.H0_H0 ;  /* 0x20000026ff027230 */ /* 0x100fe20000004100 */
[----:B------:R-:W-:Y:S01]  /*6e40*/  F2FP.F16.F32.PACK_AB R34, R5, R4 ;  /* 0x000000040522723e */ /* 0x000fe200000000ff */
[----:B------:R-:W-:Y:S02]  /*6e50*/  HADD2.F32 R3, -RZ, R38.H1_H1 ;  /* 0x30000026ff037230 */ /* 0x000fe40000004100 */
[C---:B------:R-:W-:Y:S01]  /*6e60*/  FMUL R13, R24.reuse, R17 ;  /* 0x00000011180d7220 */ /* 0x040fe20000400000 */
[--C-:B------:R-:W-:Y:S02]  /*6e70*/  HADD2.F32 R4, -RZ, R39.reuse.H0_H0 ;  /* 0x20000027ff047230 */ /* 0x100fe40000004100 */
[C---:B------:R-:W-:Y:S01]  /*6e80*/  FMUL R14, R24.reuse, R18 ;  /* 0x00000012180e7220 */ /* 0x040fe20000400000 */
[----:B------:R-:W-:Y:S02]  /*6e90*/  HADD2.F32 R5, -RZ, R39.H1_H1 ;  /* 0x30000027ff057230 */ /* 0x000fe40000004100 */
[C---:B------:R-:W-:Y:S01]  /*6ea0*/  FFMA R15, R27.reuse, R0, R15 ;  /* 0x000000001b0f7223 */ /* 0x040fe2000000000f */
[----:B------:R-:W-:Y:S01]  /*6eb0*/  FMUL R19, R24, R19 ;  /* 0x0000001318137220 */ /* 0x000fe20000400000 */
[C---:B------:R-:W-:Y:S01]  /*6ec0*/  FFMA R12, R27.reuse, R2, R12 ;  /* 0x000000021b0c7223 */ /* 0x040fe2000000000c */
[C---:B------:R-:W-:Y:S01]  /*6ed0*/  FFMA R13, R27.reuse, R3, R13 ;  /* 0x000000031b0d7223 */ /* 0x040fe2000000000d */
[C---:B------:R-:W-:Y:S01]  /*6ee0*/  FFMA R14, R27.reuse, R4, R14 ;  /* 0x000000041b0e7223 */ /* 0x040fe2000000000e */
[----:B------:R-:W-:Y:S01]  /*6ef0*/  FFMA R19, R27, R5, R19 ;  /* 0x000000051b137223 */ /* 0x000fe20000000013 */
[----:B------:R-:W-:Y:S02]  /*6f00*/  F2FP.F16.F32.PACK_AB R35, R11, R6 ;  /* 0x000000060b23723e */ /* 0x000fe400000000ff */
[----:B------:R-:W-:Y:S02]  /*6f10*/  F2FP.F16.F32.PACK_AB R8, R9, R8 ;  /* 0x000000080908723e */ /* 0x000fe400000000ff */
[----:B------:R-:W-:Y:S01]  /*6f20*/  F2FP.F16.F32.PACK_AB R9, R15, R10 ;  /* 0x0000000a0f09723e */ /* 0x000fe200000000ff */
[----:B------:R1:W-:Y:S01]  /*6f30*/  STSM.16.M88.4 [R60+0x400], R32 ;  /* 0x000400203c007844 */ /* 0x0003e20000000200 */
[----:B------:R-:W-:Y:S02]  /*6f40*/  F2FP.F16.F32.PACK_AB R10, R13, R12 ;  /* 0x0000000c0d0a723e */ /* 0x000fe400000000ff */
[----:B------:R-:W-:Y:S05]  /*6f50*/  F2FP.F16.F32.PACK_AB R11, R19, R14 ;  /* 0x0000000e130b723e */ /* 0x000fea00000000ff */
[----:B------:R1:W-:Y:S01]  /*6f60*/  STSM.16.M88.4 [R59+0x400], R8 ;  /* 0x000400083b007844 */ /* 0x0003e20000000200 */
[----:B------:R-:W-:Y:S01]  /*6f70*/  @!PT LDS RZ, [RZ] ;  /* 0x00000000fffff984 */ /* 0x000fe20000000800 */
[----:B------:R-:W-:Y:S01]  /*6f80*/  @!PT LDS RZ, [RZ] ;  /* 0x00000000fffff984 */ /* 0x000fe20000000800 */
[----:B------:R-:W-:Y:S01]  /*6f90*/  @!PT LDS RZ, [RZ] ;  /* 0x00000000fffff984 */ /* 0x000fe20000000800 */
[----:B------:R-:W-:Y:S01]  /*6fa0*/  @!PT LDS RZ, [RZ] ;  /* 0x00000000fffff984 */ /* 0x000fe20000000800 */
[----:B------:R3:W-:Y:S07]  /*6fb0*/  MEMBAR.ALL.CTA ;  /* 0x0000000000007992 */ /* 0x0007ee0000008000 */
[----:B---3--:R-:W3:Y:S02]  /*6fc0*/  FENCE.VIEW.ASYNC.S ;  /* 0x00000000000073c6 */ /* 0x008ee40000000000 */
[----:B---3--:R-:W-:Y:S06]  /*6fd0*/  BAR.SYNC.DEFER_BLOCKING 0x1, 0x80 ;  /* 0x0042000000007b1d */ /* 0x008fec0000010000 */
[----:B------:R-:W-:Y:S05]  /*6fe0*/  @P0 BRA `(.L_x_120) ;  /* 0x0000000000280947 */ /* 0x000fea0003800000 */
[----:B------:R-:W3:Y:S01]  /*6ff0*/  LDCU.64 UR6, c[0x0][0x348] ;  /* 0x00006900ff0677ac */ /* 0x000ee20008000a00 */
[----:B------:R-:W-:Y:S01]  /*7000*/  UIADD3 UR4, UPT, UPT, UR44, 0x400, URZ ;  /* 0x000004002c047890 */ /* 0x000fe2000fffe0ff */
[----:B------:R-:W-:Y:S05]  /*7010*/  UMOV UR51, UR36 ;  /* 0x0000002400337c82 */ /* 0x000fea0008000000 */
[----:B------:R-:W-:Y:S04]  /*7020*/  MOV R50, UR4 ;  /* 0x0000000400327c02 */ /* 0x000fe80008000f00 */
[----:B------:R-:W-:Y:S01]  /*7030*/  R2UR UR48, R50 ;  /* 0x00000000323072ca */ /* 0x000fe200000e0000 */
[----:B---3--:R-:W-:Y:S04]  /*7040*/  UIADD3 UR4, UP0, UPT, UR6, 0x680, URZ ;  /* 0x0000068006047890 */ /* 0x008fe8000ff1e0ff */
[----:B------:R-:W-:Y:S09]  /*7050*/  UIADD3.X UR5, UPT, UPT, URZ, UR7, URZ, UP0, !UPT ;  /* 0x00000007ff057290 */ /* 0x000ff200087fe4ff */
[----:B------:R3:W-:Y:S01]  /*7060*/  UTMASTG.3D [UR48], [UR4] ;  /* 0x00000030040073b5 */ /* 0x0007e20008010000 */
[----:B------:R0:W-:Y:S01]  /*7070*/  UTMACMDFLUSH ;  /* 0x00000000000079b7 */ /* 0x0001e20000000000 */
[----:B---3--:R-:W-:Y:S04]  /*7080*/  DEPBAR.LE SB0, 0x1 ;  /* 0x000080400000791a */ /* 0x008fe80000000000 */
.L_x_120:
[----:B------:R-:W-:Y:S05]  /*7090*/  BSYNC.RECONVERGENT B0 ;  /* 0x0000000000007941 */ /* 0x000fea0003800200 */
.L_x_119:
[----:B------:R-:W-:Y:S01]  /*70a0*/  BAR.SYNC.DEFER_BLOCKING 0x1, 0x80 ;  /* 0x0042000000007b1d */ /* 0x000fe20000010000 */
[----:B------:R-:W-:Y:S01]  /*70b0*/  ISETP.NE.AND P1, PT, R58, RZ, PT ;  /* 0x000000ff3a00720c */ /* 0x000fe20003f25270 */
[----:B------:R-:W-:Y:S01]  /*70c0*/  UISETP.NE.AND UP0, UPT, UR47, URZ, UPT ;  /* 0x000000ff2f00728c */ /* 0x000fe2000bf05270 */
[----:B------:R-:W-:Y:S11]  /*70d0*/  LEA R4, R61, UR44, 0x3 ;  /* 0x0000002c3d047c11 */ /* 0x000ff6000f8e18ff */
[----:B------:R-:W-:Y:S01]  /*70e0*/  @P1 SHF.L.U32 R3, R55, 0x1f, RZ ;  /* 0x0000001f37031819 */ /* 0x000fe200000006ff */
[----:B------:R-:W-:Y:S06]  /*70f0*/  BRA.U !UP0, `(.L_x_121) ;  /* 0x0000000108247547 */ /* 0x000fec000b800000 */
[----:B------:R-:W3:Y:S01]  /*7100*/  S2R R0, SR_CgaCtaId ;  /* 0x0000000000007919 */ /* 0x000ee20000008800 */
[----:B------:R-:W-:Y:S01]  /*7110*/  IMAD.U32 R2, RZ, RZ, UR46 ;  /* 0x0000002eff027e24 */ /* 0x000fe2000f8e00ff */
[----:B------:R-:W-:Y:S04]  /*7120*/  UIADD3 UR4, UPT, UPT, UR46, 0x1, URZ ;  /* 0x000000012e047890 */ /* 0x000fe8000fffe0ff */
[----:B------:R-:W-:Y:S01]  /*7130*/  @P1 LEA R2, R2, UR44, 0x3 ;  /* 0x0000002c02021c11 */ /* 0x000fe2000f8e18ff */
[----:B------:R-:W-:Y:S04]  /*7140*/  UISETP.NE.AND UP0, UPT, UR4, 0x4, UPT ;  /* 0x000000040400788c */ /* 0x000fe8000bf05270 */
[----:B------:R-:W-:Y:S01]  /*7150*/  @P1 VIADD R2, R2, 0x130 ;  /* 0x0000013002021836 */ /* 0x000fe20000000000 */
[----:B------:R-:W-:Y:S04]  /*7160*/  USEL UR46, UR4, URZ, UP0 ;  /* 0x000000ff042e7287 */ /* 0x000fe80008000000 */
[----:B---3--:R-:W-:Y:S04]  /*7170*/  @P1 PRMT R0, R0, 0x654, R2 ;  /* 0x0000065400001816 */ /* 0x008fe80000000002 */
[----:B------:R3:W-:Y:S04]  /*7180*/  @P1 SYNCS.ARRIVE.TRANS64.RED.A1T0 RZ, [R0+URZ], RZ ;  /* 0x000000ff00ff19a7 */ /* 0x0007e800081004ff */
.L_x_121:
[----:B------:R-:W4:Y:S01]  /*7190*/  @P1 SYNCS.PHASECHK.TRANS64.TRYWAIT P0, [R4+URZ+0x110], R3 ;  /* 0x00011003040015a7 */ /* 0x000f2200080011ff */
[----:B------:R-:W-:Y:S01]  /*71a0*/  BSSY B1, `(.L_x_122) ;  /* 0x0000013000017945 */ /* 0x000fe20003800000 */
[----:B----4-:R-:W-:Y:S03]  /*71b0*/  @P1 SEL R63, RZ, 0x1, !P0 ;  /* 0x00000001ff3f1807 */ /* 0x010fe60004000000 */
[----:B------:R-:W-:Y:S05]  /*71c0*/  @!P1 BRA `(.L_x_123) ;  /* 0x0000000000409947 */ /* 0x000fea0003800000 */
[----:B------:R-:W-:Y:S01]  /*71d0*/  ISETP.NE.AND P1, PT, R64, RZ, PT ;  /* 0x000000ff4000720c */ /* 0x000fe20003f25270 */
[----:B------:R-:W-:Y:S01]  /*71e0*/  BSSY B0, `(.L_x_124) ;  /* 0x0000009000007945 */ /* 0x000fe20003800000 */
[----:B------:R-:W-:Y:S11]  /*71f0*/  ISETP.NE.AND P0, PT, R63, RZ, PT ;  /* 0x000000ff3f00720c */ /* 0x000ff60003f05270 */
[----:B------:R-:W-:Y:S05]  /*7200*/  @P1 IMAD R3, R61, 0x1000, R62 ;  /* 0x000010003d031824 */ /* 0x000fea00078e023e */
[----:B------:R-:W-:Y:S05]  /*7210*/  @P1 IADD3 R2, PT, PT, R3, UR44, RZ ;  /* 0x0000002c03021c10 */ /* 0x000fea000fffe0ff */
[----:B------:R-:W-:Y:S01]  /*7220*/  @P1 IMAD.IADD R2, R56, 0x1, R2 ;  /* 0x0000000138021824 */ /* 0x000fe200078e0202 */
[----:B------:R-:W-:Y:S06]  /*7230*/  @P0 BRA `(.L_x_125) ;  /* 0x00000000000c0947 */ /* 0x000fec0003800000 */
[----:B---3--:R-:W-:Y:S04]  /*7240*/  SHF.L.U32 R0, R55, 0x1f, RZ ;  /* 0x0000001f37007819 */ /* 0x008fe800000006ff */
[----:B------:R-:W3:Y:S02]  /*7250*/  SYNCS.PHASECHK.TRANS64.TRYWAIT P0, [R4+URZ+0x110], R0 ;  /* 0x00011000040075a7 */ /* 0x000ee400080011ff */
[----:B---3--:R-:W-:Y:S05]  /*7260*/  @!P0 BRA `(.L_x_126) ;  /* 0x0000002800e08947 */ /* 0x008fea0003800000 */
.L_x_125:
[----:B------:R-:W-:Y:S05]  /*7270*/  BSYNC B0 ;  /* 0x0000000000007941 */ /* 0x000fea0003800000 */
.L_x_124:
[----:B------:R-:W-:Y:S02]  /*7280*/  ISETP.NE.AND P0, PT, R64, RZ, PT ;  /* 0x000000ff4000720c */ /* 0x000fe40003f05270 */
[----:B------:R-:W-:Y:S11]  /*7290*/  IADD3 R61, PT, PT, R61, 0x1, RZ ;  /* 0x000000013d3d7810 */ /* 0x000ff60007ffe0ff */
[----:B------:R-:W-:Y:S05]  /*72a0*/  @P0 WARPSYNC.ALL ;  /* 0x0000000000000948 */ /* 0x000fea0003800000 */
[----:B------:R4:W1:Y:S04]  /*72b0*/  @P0 LDSM.16.M88.4 R28, [R3+UR44+0x400] ;  /* 0x0004002c031c083b */ /* 0x0008680008000200 */
[----:B------:R4:W1:Y:S02]  /*72c0*/  @P0 LDSM.16.M88.4 R36, [R2+0x400] ;  /* 0x000400000224083b */ /* 0x0008640000000200 */
.L_x_123:
[----:B------:R-:W-:Y:S05]  /*72d0*/  BSYNC B1 ;  /* 0x0000000000017941 */ /* 0x000fea0003800000 */
.L_x_122:
[----:B---3--:R-:W-:Y:S05]  /*72e0*/  VIADD R0, R25, 0x20 ;  /* 0x0000002019007836 */ /* 0x008fea0000000000 */
[----:B------:R-:W-:Y:S04]  /*72f0*/  SHF.R.U32.HI R0, RZ, 0x15, R0 ;  /* 0x00000015ff007819 */ /* 0x000fe80000011600 */
[----:B------:R-:W-:Y:S11]  /*7300*/  LOP3.LUT P0, RZ, R0, 0x3, R46, 0x48, !PT ;  /* 0x0000000300ff7812 */ /* 0x000ff6000780482e */
[----:B------:R-:W-:Y:S02]  /*7310*/  @!UPT UIADD3 URZ, UPT, UPT, URZ, URZ, URZ ;  /* 0x000000fffffff290 */ /* 0x000fe4000fffe0ff */
[----:B------:R-:W-:Y:S05]  /*7320*/  @!P0 BRA `(.L_x_127) ;  /* 0x0000000000408947 */ /* 0x000fea0003800000 */
[----:B------:R-:W3:Y:S01]  /*7330*/  LDCU.64 UR8, c[0x4][0x70] ;  /* 0x01000e00ff0877ac */ /* 0x000ee20008000a00 */
[----:B----4-:R-:W-:Y:S01]  /*7340*/  MOV R3, 0x0 ;  /* 0x0000000000037802 */ /* 0x010fe20000000f00 */
[----:B------:R-:W-:Y:S02]  /*7350*/  HFMA2 R12, -RZ, RZ, 0, 5.9604644775390625e-08 ;  /* 0x00000001ff0c7431 */ /* 0x000fe400000001ff */
[----:B-1----:R-:W-:Y:S02]  /*7360*/  IMAD.MOV.U32 R8, RZ, RZ, 0x192 ;  /* 0x00000192ff087424 */ /* 0x002fe400078e00ff */
[----:B------:R-:W-:Y:S01]  /*7370*/  IMAD.MOV.U32 R13, RZ, RZ, RZ ;  /* 0x000000ffff0d7224 */ /* 0x000fe200078e00ff */
[----:B------:R-:W1:Y:S01]  /*7380*/  LDCU.64 UR6, c[0x4][0x78] ;  /* 0x01000f00ff0677ac */ /* 0x000e620008000a00 */
[----:B------:R-:W4:Y:S01]  /*7390*/  LDC.64 R2, c[0x4][R3] ;  /* 0x0100000003027b82 */ /* 0x000f220000000a00 */
[----:B------:R-:W5:Y:S01]  /*73a0*/  LDCU.64 UR4, c[0x4][0x10] ;  /* 0x01000200ff0477ac */ /* 0x000f620008000a00 */
[----:B---3--:R-:W-:Y:S01]  /*73b0*/  MOV R5, UR9 ;  /* 0x0000000900057c02 */ /* 0x008fe20008000f00 */
[----:B------:R-:W-:Y:S01]  /*73c0*/  IMAD.U32 R4, RZ, RZ, UR8 ;  /* 0x00000008ff047e24 */ /* 0x000fe2000f8e00ff */
[----:B-1----:R-:W-:Y:S01]  /*73d0*/  MOV R7, UR7 ;  /* 0x0000000700077c02 */ /* 0x002fe20008000f00 */
[----:B------:R-:W-:Y:S01]  /*73e0*/  IMAD.U32 R6, RZ, RZ, UR6 ;  /* 0x00000006ff067e24 */ /* 0x000fe2000f8e00ff */
[----:B-----5:R-:W-:Y:S01]  /*73f0*/  MOV R11, UR5 ;  /* 0x00000005000b7c02 */ /* 0x020fe20008000f00 */
[----:B------:R-:W-:Y:S02]  /*7400*/  IMAD.U32 R10, RZ, RZ, UR4 ;  /* 0x00000004ff0a7e24 */ /* 0x000fe4000f8e00ff */
[----:B------:R-:W-:Y:S07]  /*7410*/  LEPC R20, `(.L_x_127) ;  /* 0x000000001014794e */ /* 0x000fee0000000000 */
[----:B--2-4-:R-:W-:Y:S05]  /*7420*/  CALL.ABS.NOINC R2 ;  /* 0x0000000002007343 */ /* 0x014fea0003c00000 */
.L_x_127:
[----:B------:R-:W-:Y:S01]  /*7430*/  ISETP.NE.AND P6, PT, R58, RZ, PT ;  /* 0x000000ff3a00720c */ /* 0x000fe20003fc5270 */
[----:B------:R-:W-:Y:S05]  /*7440*/  WARPSYNC.ALL ;  /* 0x0000000000007948 */ /* 0x000fea0003800000 */
[----:B------:R-:W-:Y:S01]  /*7450*/  R2UR UR4, R25 ;  /* 0x00000000190472ca */ /* 0x000fe200000e0000 */
[--C-:B-1--4-:R-:W-:Y:S01]  /*7460*/  HADD2.F32 R3, -RZ, R28.reuse.H0_H0 ;  /* 0x2000001cff037230 */ /* 0x112fe20000004100 */
[----:B------:R-:W1:Y:S01]  /*7470*/  S2R R65, SR_CgaCtaId ;  /* 0x0000000000417919 */ /* 0x000e620000008800 */
[--C-:B------:R-:W-:Y:S01]  /*7480*/  HADD2.F32 R20, -RZ, R29.reuse.H0_H0 ;  /* 0x2000001dff147230 */ /* 0x100fe20000004100 */
[----:B------:R-:W-:Y:S01]  /*7490*/  ISETP.NE.AND P0, PT, R57, RZ, PT ;  /* 0x000000ff3900720c */ /* 0x000fe20003f05270 */
[----:B------:R-:W-:Y:S01]  /*74a0*/  HADD2.F32 R21, -RZ, R29.H1_H1 ;  /* 0x3000001dff157230 */ /* 0x000fe20000004100 */
[----:B------:R-:W-:Y:S07]  /*74b0*/  BSSY.RECONVERGENT B0, `(.L_x_128) ;  /* 0x0000051000007945 */ /* 0x000fee0003800200 */
[----:B------:R-:W3:Y:S02]  /*74c0*/  LDTM.16dp256bit.x4 R4, tmem[UR4+0x20] ;  /* 0x00002004000479ee */ /* 0x000ee40008120000 */
[C---:B---3--:R-:W-:Y:S01]  /*74d0*/  FMUL R0, R24.reuse, R4 ;  /* 0x0000000418007220 */ /* 0x048fe20000400000 */
[----:B------:R-:W-:Y:S02]  /*74e0*/  HADD2.F32 R4, -RZ, R28.H1_H1 ;  /* 0x3000001cff047230 */ /* 0x000fe40000004100 */
[C---:B------:R-:W-:Y:S01]  /*74f0*/  FMUL R2, R24.reuse, R5 ;  /* 0x0000000518027220 */ /* 0x040fe20000400000 */
[C---:B------:R-:W-:Y:S01]  /*7500*/  FMUL R7, R24.reuse, R7 ;  /* 0x0000000718077220 */ /* 0x040fe20000400000 */
[C---:B------:R-:W-:Y:S01]  /*7510*/  FFMA R0, R27.reuse, R3, R0 ;  /* 0x000000031b007223 */ /* 0x040fe20000000000 */
[C---:B------:R-:W-:Y:S01]  /*7520*/  FMUL R3, R24.reuse, R6 ;  /* 0x0000000618037220 */ /* 0x040fe20000400000 */
[C---:B------:R-:W-:Y:S01]  /*7530*/  FFMA R2, R27.reuse, R4, R2 ;  /* 0x000000041b027223 */ /* 0x040fe20000000002 */
[C---:B------:R-:W-:Y:S01]  /*7540*/  FMUL R4, R24.reuse, R8 ;  /* 0x0000000818047220 */ /* 0x040fe20000400000 */
[----:B------:R-:W-:Y:S01]  /*7550*/  FMUL R8, R24, R12 ;  /* 0x0000000c18087220 */ /* 0x000fe20000400000 */
[C---:B------:R-:W-:Y:S01]  /*7560*/  FFMA R3, R27.reuse, R20, R3 ;  /* 0x000000141b037223 */ /* 0x040fe20000000003 */
[----:B------:R-:W-:Y:S01]  /*7570*/  FFMA R7, R27, R21, R7 ;  /* 0x000000151b077223 */ /* 0x000fe20000000007 */
[----:B------:R-:W-:Y:S01]  /*7580*/  F2FP.F16.F32.PACK_AB R32, R2, R0 ;  /* 0x000000000220723e */ /* 0x000fe200000000ff */
[C---:B------:R-:W-:Y:S01]  /*7590*/  FMUL R12, R24.reuse, R16 ;  /* 0x00000010180c7220 */ /* 0x040fe20000400000 */
[--C-:B------:R-:W-:Y:S02]  /*75a0*/  HADD2.F32 R16, -RZ, R30.reuse.H0_H0 ;  /* 0x2000001eff107230 */ /* 0x100fe40000004100 */
[C---:B------:R-:W-:Y:S01]  /*75b0*/  FMUL R5, R24.reuse, R9 ;  /* 0x0000000918057220 */ /* 0x040fe20000400000 */
[----:B------:R-:W-:Y:S01]  /*75c0*/  F2FP.F16.F32.PACK_AB R33, R7, R3 ;  /* 0x000000030721723e */ /* 0x000fe200000000ff */
[----:B------:R-:W-:Y:S02]  /*75d0*/  HADD2.F32 R0, -RZ, R30.H1_H1 ;  /* 0x3000001eff007230 */ /* 0x000fe40000004100 */
[C---:B------:R-:W-:Y:S01]  /*75e0*/  FMUL R6, R24.reuse, R10 ;  /* 0x0000000a18067220 */ /* 0x040fe20000400000 */
[--C-:B------:R-:W-:Y:S02]  /*75f0*/  HADD2.F32 R2, -RZ, R31.reuse.H0_H0 ;  /* 0x2000001fff027230 */ /* 0x100fe40000004100 */
[C---:B------:R-:W-:Y:S01]  /*7600*/  FMUL R11, R24.reuse, R11 ;  /* 0x0000000b180b7220 */ /* 0x040fe20000400000 */
[----:B------:R-:W-:Y:S02]  /*7610*/  HADD2.F32 R3, -RZ, R31.H1_H1 ;  /* 0x3000001fff037230 */ /* 0x000fe40000004100 */
[C---:B------:R-:W-:Y:S01]  /*7620*/  FFMA R4, R27.reuse, R16, R4 ;  /* 0x000000101b047223 */ /* 0x040fe20000000004 */
[C---:B------:R-:W-:Y:S01]  /*7630*/  FFMA R5, R27.reuse, R0, R5 ;  /* 0x000000001b057223 */ /* 0x040fe20000000005 */
[C---:B------:R-:W-:Y:S01]  /*7640*/  FFMA R6, R27.reuse, R2, R6 ;  /* 0x000000021b067223 */ /* 0x040fe20000000006 */
[--C-:B------:R-:W-:Y:S02]  /*7650*/  HADD2.F32 R0, -RZ, R36.reuse.H0_H0 ;  /* 0x20000024ff007230 */ /* 0x100fe40000004100 */
[----:B------:R-:W-:Y:S01]  /*7660*/  FFMA R11, R27, R3, R11 ;  /* 0x000000031b0b7223 */ /* 0x000fe2000000000b */
[----:B------:R-:W-:Y:S01]  /*7670*/  HADD2.F32 R2, -RZ, R36.H1_H1 ;  /* 0x30000024ff027230 */ /* 0x000fe20000004100 */
[----:B------:R-:W-:Y:S01]  /*7680*/  F2FP.F16.F32.PACK_AB R34, R5, R4 ;  /* 0x000000040522723e */ /* 0x000fe200000000ff */
[C---:B------:R-:W-:Y:S01]  /*7690*/  FMUL R9, R24.reuse, R13 ;  /* 0x0000000d18097220 */ /* 0x040fe20000400000 */
[--C-:B------:R-:W-:Y:S01]  /*76a0*/  HADD2.F32 R3, -RZ, R37.reuse.H0_H0 ;  /* 0x20000025ff037230 */ /* 0x100fe20000004100 */
[----:B------:R-:W-:Y:S01]  /*76b0*/  F2FP.F16.F32.PACK_AB R35, R11, R6 ;  /* 0x000000060b23723e */ /* 0x000fe200000000ff */
[C---:B------:R-:W-:Y:S01]  /*76c0*/  FMUL R10, R24.reuse, R14 ;  /* 0x0000000e180a7220 */ /* 0x040fe20000400000 */
[C---:B------:R-:W-:Y:S01]  /*76d0*/  FFMA R8, R27.reuse, R0, R8 ;  /* 0x000000001b087223 */ /* 0x040fe20000000008 */
[C---:B------:R-:W-:Y:S01]  /*76e0*/  FFMA R9, R27.reuse, R2, R9 ;  /* 0x000000021b097223 */ /* 0x040fe20000000009 */
[----:B------:R-:W-:Y:S01]  /*76f0*/  HADD2.F32 R0, -RZ, R37.H1_H1 ;  /* 0x30000025ff007230 */ /* 0x000fe20000004100 */
[----:B------:R3:W-:Y:S01]  /*7700*/  STSM.16.M88.4 [R60+0x1400], R32 ;  /* 0x001400203c007844 */ /* 0x0007e20000000200 */
[----:B------:R-:W-:Y:S01]  /*7710*/  FFMA R10, R27, R3, R10 ;  /* 0x000000031b0a7223 */ /* 0x000fe2000000000a */
[C---:B------:R-:W-:Y:S01]  /*7720*/  FMUL R15, R24.reuse, R15 ;  /* 0x0000000f180f7220 */ /* 0x040fe20000400000 */
[----:B------:R-:W-:Y:S01]  /*7730*/  F2FP.F16.F32.PACK_AB R8, R9, R8 ;  /* 0x000000080908723e */ /* 0x000fe200000000ff */
[--C-:B------:R-:W-:Y:S02]  /*7740*/  HADD2.F32 R2, -RZ, R38.reuse.H0_H0 ;  /* 0x20000026ff027230 */ /* 0x100fe40000004100 */
[C---:B------:R-:W-:Y:S01]  /*7750*/  FMUL R13, R24.reuse, R17 ;  /* 0x00000011180d7220 */ /* 0x040fe20000400000 */
[----:B------:R-:W-:Y:S02]  /*7760*/  HADD2.F32 R3, -RZ, R38.H1_H1 ;  /* 0x30000026ff037230 */ /* 0x000fe40000004100 */
[C---:B------:R-:W-:Y:S01]  /*7770*/  FMUL R14, R24.reuse, R18 ;  /* 0x00000012180e7220 */ /* 0x040fe20000400000 */
[--C-:B------:R-:W-:Y:S02]  /*7780*/  HADD2.F32 R4, -RZ, R39.reuse.H0_H0 ;  /* 0x20000027ff047230 */ /* 0x100fe40000004100 */
[C---:B------:R-:W-:Y:S01]  /*7790*/  FFMA R15, R27.reuse, R0, R15 ;  /* 0x000000001b0f7223 */ /* 0x040fe2000000000f */
[----:B------:R-:W-:Y:S01]  /*77a0*/  MOV R0, UR46 ;  /* 0x0000002e00007c02 */ /* 0x000fe20008000f00 */
[----:B------:R-:W-:Y:S02]  /*77b0*/  HADD2.F32 R5, -RZ, R39.H1_H1 ;  /* 0x30000027ff057230 */ /* 0x000fe40000004100 */
[----:B------:R-:W-:Y:S01]  /*77c0*/  FMUL R19, R24, R19 ;  /* 0x0000001318137220 */ /* 0x000fe20000400000 */
[C---:B------:R-:W-:Y:S01]  /*77d0*/  FFMA R12, R27.reuse, R2, R12 ;  /* 0x000000021b0c7223 */ /* 0x040fe2000000000c */
[C---:B------:R-:W-:Y:S01]  /*77e0*/  FFMA R13, R27.reuse, R3, R13 ;  /* 0x000000031b0d7223 */ /* 0x040fe2000000000d */
[C---:B------:R-:W-:Y:S01]  /*77f0*/  FFMA R14, R27.reuse, R4, R14 ;  /* 0x000000041b0e7223 */ /* 0x040fe2000000000e */
[----:B------:R-:W-:Y:S01]  /*7800*/  FFMA R19, R27, R5, R19 ;  /* 0x000000051b137223 */ /* 0x000fe20000000013 */
[----:B------:R-:W-:Y:S02]  /*7810*/  F2FP.F16.F32.PACK_AB R9, R15, R10 ;  /* 0x0000000a0f09723e */ /* 0x000fe400000000ff */
[----:B------:R-:W-:Y:S02]  /*7820*/  F2FP.F16.F32.PACK_AB R10, R13, R12 ;  /* 0x0000000c0d0a723e */ /* 0x000fe400000000ff */
[----:B------:R-:W-:Y:S02]  /*7830*/  F2FP.F16.F32.PACK_AB R11, R19, R14 ;  /* 0x0000000e130b723e */ /* 0x000fe400000000ff */
[----:B------:R-:W-:Y:S02]  /*7840*/  @P6 LEA R0, R0, UR44, 0x3 ;  /* 0x0000002c00006c11 */ /* 0x000fe4000f8e18ff */
[----:B------:R-:W-:Y:S01]  /*7850*/  LEA R2, R61, UR44, 0x3 ;  /* 0x0000002c3d027c11 */ /* 0x000fe2000f8e18ff */
[----:B------:R3:W-:Y:S01]  /*7860*/  STSM.16.M88.4 [R59+0x1400], R8 ;  /* 0x001400083b007844 */ /* 0x0007e20000000200 */
[----:B------:R-:W-:Y:S02]  /*7870*/  @P6 IADD3 R0, PT, PT, R0, 0x130, RZ ;  /* 0x0000013000006810 */ /* 0x000fe40007ffe0ff */
[----:B------:R-:W-:Y:S01]  /*7880*/  @P6 SHF.L.U32 R3, R55, 0x1f, RZ ;  /* 0x0000001f37036819 */ /* 0x000fe200000006ff */
[----:B------:R-:W-:Y:S01]  /*7890*/  @!PT LDS RZ, [RZ] ;  /* 0x00000000fffff984 */ /* 0x000fe20000000800 */
[----:B------:R-:W-:Y:S01]  /*78a0*/  @!PT LDS RZ, [RZ] ;  /* 0x00000000fffff984 */ /* 0x000fe20000000800 */
[----:B------:R-:W-:Y:S01]  /*78b0*/  @!PT LDS RZ, [RZ] ;  /* 0x00000000fffff984 */ /* 0x000fe20000000800 */
[----:B------:R-:W-:Y:S01]  /*78c0*/  @!PT LDS RZ, [RZ] ;  /* 0x00000000fffff984 */ /* 0x000fe20000000800 */
[----:B------:R4:W-:Y:S06]  /*78d0*/  MEMBAR.ALL.CTA ;  /* 0x0000000000007992 */ /* 0x0009ec0000008000 */
[----:B----4-:R-:W4:Y:S01]  /*78e0*/  FENCE.VIEW.ASYNC.S ;  /* 0x00000000000073c6 */ /* 0x010f220000000000 */
[----:B-1----:R-:W-:Y:S01]  /*78f0*/  @P6 PRMT R0, R65, 0x654, R0 ;  /* 0x0000065441006816 */ /* 0x002fe20000000000 */
[----:B----4-:R-:W-:Y:S06]  /*7900*/  BAR.SYNC.DEFER_BLOCKING 0x1, 0x80 ;  /* 0x0042000000007b1d */ /* 0x010fec0000010000 */
[----:B------:R-:W-:Y:S05]  /*7910*/  @P0 BRA `(.L_x_129) ;  /* 0x0000000000280947 */ /* 0x000fea0003800000 */
[----:B------:R-:W1:Y:S01]  /*7920*/  LDCU.64 UR6, c[0x0][0x348] ;  /* 0x00006900ff0677ac */ /* 0x000e620008000a00 */
[----:B------:R-:W-:Y:S02]  /*7930*/  UIADD3 UR9, UPT, UPT, UR49, 0x20, URZ ;  /* 0x0000002031097890 */ /* 0x000fe4000fffe0ff */
[----:B------:R-:W-:Y:S01]  /*7940*/  UIADD3 UR8, UPT, UPT, UR44, 0x1400, URZ ;  /* 0x000014002c087890 */ /* 0x000fe2000fffe0ff */
[----:B------:R-:W-:Y:S01]  /*7950*/  UMOV UR10, UR50 ;  /* 0x00000032000a7c82 */ /* 0x000fe20008000000 */
[----:B------:R-:W-:Y:S01]  /*7960*/  UMOV UR11, UR36 ;  /* 0x00000024000b7c82 */ /* 0x000fe20008000000 */
[----:B-1----:R-:W-:Y:S04]  /*7970*/  UIADD3 UR4, UP0, UPT, UR6, 0x680, URZ ;  /* 0x0000068006047890 */ /* 0x002fe8000ff1e0ff */
[----:B------:R-:W-:Y:S09]  /*7980*/  UIADD3.X UR5, UPT, UPT, URZ, UR7, URZ, UP0, !UPT ;  /* 0x00000007ff057290 */ /* 0x000ff200087fe4ff */
[----:B------:R1:W-:Y:S01]  /*7990*/  UTMASTG.3D [UR8], [UR4] ;  /* 0x00000008040073b5 */ /* 0x0003e20008010000 */
[----:B------:R0:W-:Y:S01]  /*79a0*/  UTMACMDFLUSH ;  /* 0x00000000000079b7 */ /* 0x0001e20000000000 */
[----:B-1----:R-:W-:Y:S04]  /*79b0*/  DEPBAR.LE SB0, 0x1 ;  /* 0x000080400000791a */ /* 0x002fe80000000000 */
.L_x_129:
[----:B------:R-:W-:Y:S05]  /*79c0*/  BSYNC.RECONVERGENT B0 ;  /* 0x0000000000007941 */ /* 0x000fea0003800200 */
.L_x_128:
[----:B------:R-:W-:Y:S01]  /*79d0*/  BAR.SYNC.DEFER_BLOCKING 0x1, 0x80 ;  /* 0x0042000000007b1d */ /* 0x000fe20000010000 */
[----:B------:R-:W-:Y:S04]  /*79e0*/  UIADD3 UR4, UPT, UPT, UR46, 0x1, URZ ;  /* 0x000000012e047890 */ /* 0x000fe8000fffe0ff */
[----:B------:R-:W-:Y:S04]  /*79f0*/  UISETP.NE.AND UP0, UPT, UR4, 0x4, UPT ;  /* 0x000000040400788c */ /* 0x000fe8000bf05270 */
[----:B------:R-:W-:Y:S01]  /*7a00*/  USEL UR45, UR4, URZ, UP0 ;  /* 0x000000ff042d7287 */ /* 0x000fe20008000000 */
[----:B------:R1:W-:Y:S01]  /*7a10*/  @P6 SYNCS.ARRIVE.TRANS64.RED.A1T0 RZ, [R0+URZ], RZ ;  /* 0x000000ff00ff69a7 */ /* 0x0003e200081004ff */
[----:B------:R-:W-:Y:S01]  /*7a20*/  BSSY B1, `(.L_x_130) ;  /* 0x0000014000017945 */ /* 0x000fe20003800000 */
[----:B------:R-:W4:Y:S02]  /*7a30*/  @P6 SYNCS.PHASECHK.TRANS64.TRYWAIT P0, [R2+URZ+0x110], R3 ;  /* 0x00011003020065a7 */ /* 0x000f2400080011ff */
[----:B----4-:R-:W-:Y:S01]  /*7a40*/  @P6 SEL R63, RZ, 0x1, !P0 ;  /* 0x00000001ff3f6807 */ /* 0x010fe20004000000 */
[----:B-1----:R-:W-:Y:S06]  /*7a50*/  @!P6 BRA `(.L_x_131) ;  /* 0x000000000040e947 */ /* 0x002fec0003800000 */
[----:B------:R-:W-:Y:S01]  /*7a60*/  ISETP.NE.AND P1, PT, R64, RZ, PT ;  /* 0x000000ff4000720c */ /* 0x000fe20003f25270 */
[----:B------:R-:W-:Y:S01]  /*7a70*/  BSSY B0, `(.L_x_132) ;  /* 0x0000009000007945 */ /* 0x000fe20003800000 */
[----:B------:R-:W-:Y:S11]  /*7a80*/  ISETP.NE.AND P0, PT, R63, RZ, PT ;  /* 0x000000ff3f00720c */ /* 0x000ff60003f05270 */
[----:B------:R-:W-:Y:S05]  /*7a90*/  @P1 IMAD R3, R61, 0x1000, R62 ;  /* 0x000010003d031824 */ /* 0x000fea00078e023e */
[----:B------:R-:W-:Y:S05]  /*7aa0*/  @P1 IADD3 R0, PT, PT, R3, UR44, RZ ;  /* 0x0000002c03001c10 */ /* 0x000fea000fffe0ff */
[----:B------:R-:W-:Y:S01]  /*7ab0*/  @P1 IMAD.IADD R0, R56, 0x1, R0 ;  /* 0x0000000138001824 */ /* 0x000fe200078e0200 */
[----:B------:R-:W-:Y:S06]  /*7ac0*/  @P0 BRA `(.L_x_133) ;  /* 0x00000000000c0947 */ /* 0x000fec0003800000 */
[----:B------:R-:W-:Y:S04]  /*7ad0*/  SHF.L.U32 R4, R55, 0x1f, RZ ;  /* 0x0000001f37047819 */ /* 0x000fe800000006ff */
[----:B------:R-:W1:Y:S02]  /*7ae0*/  SYNCS.PHASECHK.TRANS64.TRYWAIT P0, [R2+URZ+0x110], R4 ;  /* 0x00011004020075a7 */ /* 0x000e6400080011ff */
[----:B-1----:R-:W-:Y:S05]  /*7af0*/  @!P0 BRA `(.L_x_134) ;  /* 0x0000002000d08947 */ /* 0x002fea0003800000 */
.L_x_133:
[----:B------:R-:W-:Y:S05]  /*7b00*/  BSYNC B0 ;  /* 0x0000000000007941 */ /* 0x000fea0003800000 */
.L_x_132:
[----:B------:R-:W-:Y:S02]  /*7b10*/  ISETP.NE.AND P0, PT, R64, RZ, PT ;  /* 0x000000ff4000720c */ /* 0x000fe40003f05270 */
[----:B------:R-:W-:Y:S11]  /*7b20*/  IADD3 R61, PT, PT, R61, 0x1, RZ ;  /* 0x000000013d3d7810 */ /* 0x000ff60007ffe0ff */
[----:B------:R-:W-:Y:S05]  /*7b30*/  @P0 WARPSYNC.ALL ;  /* 0x0000000000000948 */ /* 0x000fea0003800000 */
[----:B------:R4:W1:Y:S04]  /*7b40*/  @P0 LDSM.16.M88.4 R28, [R3+UR44+0x400] ;  /* 0x0004002c031c083b */ /* 0x0008680008000200 */
[----:B------:R4:W1:Y:S02]  /*7b50*/  @P0 LDSM.16.M88.4 R36, [R0+0x400] ;  /* 0x000400000024083b */ /* 0x0008640000000200 */
.L_x_131:
[----:B------:R-:W-:Y:S05]  /*7b60*/  BSYNC B1 ;  /* 0x0000000000017941 */ /* 0x000fea0003800000 */
.L_x_130:
[----:B----4-:R-:W-:Y:S05]  /*7b70*/  VIADD R0, R25, 0x40 ;  /* 0x0000004019007836 */ /* 0x010fea0000000000 */
[----:B------:R-:W-:Y:S04]  /*7b80*/  SHF.R.U32.HI R0, RZ, 0x15, R0 ;  /* 0x00000015ff007819 */ /* 0x000fe80000011600 */
[----:B------:R-:W-:Y:S11]  /*7b90*/  LOP3.LUT P0, RZ, R0, 0x3, R46, 0x48, !PT ;  /* 0x0000000300ff7812 */ /* 0x000ff6000780482e */
[----:B------:R-:W-:Y:S02]  /*7ba0*/  @!UPT UIADD3 URZ, UPT, UPT, URZ, URZ, URZ ;  /* 0x000000fffffff290 */ /* 0x000fe4000fffe0ff */
[----:B------:R-:W-:Y:S05]  /*7bb0*/  @!P0 BRA `(.L_x_135) ;  /* 0x0000000000408947 */ /* 0x000fea0003800000 */
[----:B------:R-:W4:Y:S01]  /*7bc0*/  LDCU.64 UR8, c[0x4][0x70] ;  /* 0x01000e00ff0877ac */ /* 0x000f220008000a00 */
[----:B------:R-:W-:Y:S01]  /*7bd0*/  MOV R3, 0x0 ;  /* 0x0000000000037802 */ /* 0x000fe20000000f00 */
[----:B------:R-:W-:Y:S02]  /*7be0*/  HFMA2 R12, -RZ, RZ, 0, 5.9604644775390625e-08 ;  /* 0x00000001ff0c7431 */ /* 0x000fe400000001ff */
[----:B---3--:R-:W-:Y:S02]  /*7bf0*/  IMAD.MOV.U32 R8, RZ, RZ, 0x192 ;  /* 0x00000192ff087424 */ /* 0x008fe400078e00ff */
[----:B------:R-:W-:Y:S01]  /*7c00*/  IMAD.MOV.U32 R13, RZ, RZ, RZ ;  /* 0x000000ffff0d7224 */ /* 0x000fe200078e00ff */
[----:B------:R-:W3:Y:S01]  /*7c10*/  LDCU.64 UR6, c[0x4][0x78] ;  /* 0x01000f00ff0677ac */ /* 0x000ee20008000a00 */
[----:B-1----:R-:W1:Y:S01]  /*7c20*/  LDC.64 R2, c[0x4][R3] ;  /* 0x0100000003027b82 */ /* 0x002e620000000a00 */
[----:B------:R-:W5:Y:S01]  /*7c30*/  LDCU.64 UR4, c[0x4][0x10] ;  /* 0x01000200ff0477ac */ /* 0x000f620008000a00 */
[----:B----4-:R-:W-:Y:S01]  /*7c40*/  MOV R5, UR9 ;  /* 0x0000000900057c02 */ /* 0x010fe20008000f00 */
[----:B------:R-:W-:Y:S01]  /*7c50*/  IMAD.U32 R4, RZ, RZ, UR8 ;  /* 0x00000008ff047e24 */ /* 0x000fe2000f8e00ff */
[----:B---3--:R-:W-:Y:S01]  /*7c60*/  MOV R7, UR7 ;  /* 0x0000000700077c02 */ /* 0x008fe20008000f00 */
[----:B------:R-:W-:Y:S01]  /*7c70*/  IMAD.U32 R6, RZ, RZ, UR6 ;  /* 0x00000006ff067e24 */ /* 0x000fe2000f8e00ff */
[----:B-----5:R-:W-:Y:S01]  /*7c80*/  MOV R11, UR5 ;  /* 0x00000005000b7c02 */ /* 0x020fe20008000f00 */
[----:B------:R-:W-:Y:S02]  /*7c90*/  IMAD.U32 R10, RZ, RZ, UR4 ;  /* 0x00000004ff0a7e24 */ /* 0x000fe4000f8e00ff */
[----:B------:R-:W-:Y:S07]  /*7ca0*/  LEPC R20, `(.L_x_135) ;  /* 0x000000001014794e */ /* 0x000fee0000000000 */
[----:B-12---:R-:W-:Y:S05]  /*7cb0*/  CALL.ABS.NOINC R2 ;  /* 0x0000000002007343 */ /* 0x006fea0003c00000 */
.L_x_135:
[----:B------:R-:W-:Y:S01]  /*7cc0*/  ISETP.NE.AND P6, PT, R58, RZ, PT ;  /* 0x000000ff3a00720c */ /* 0x000fe20003fc5270 */
[----:B------:R-:W-:Y:S05]  /*7cd0*/  WARPSYNC.ALL ;  /* 0x0000000000007948 */ /* 0x000fea0003800000 */
[----:B------:R-:W-:Y:S01]  /*7ce0*/  R2UR UR4, R25 ;  /* 0x00000000190472ca */ /* 0x000fe200000e0000 */
[--C-:B-1----:R-:W-:Y:S01]  /*7cf0*/  HADD2.F32 R3, -RZ, R28.reuse.H0_H0 ;  /* 0x2000001cff037230 */ /* 0x102fe20000004100 */
[----:B------:R-:W-:Y:S01]  /*7d00*/  ISETP.NE.AND P0, PT, R57, RZ, PT ;  /* 0x000000ff3900720c */ /* 0x000fe20003f05270 */
[--C-:B------:R-:W-:Y:S01]  /*7d10*/  HADD2.F32 R20, -RZ, R29.reuse.H0_H0 ;  /* 0x2000001dff147230 */ /* 0x100fe20000004100 */
[----:B------:R-:W-:Y:S01]  /*7d20*/  BSSY.RECONVERGENT B0, `(.L_x_136) ;  /* 0x0000052000007945 */ /* 0x000fe20003800200 */
[----:B------:R-:W-:Y:S08]  /*7d30*/  HADD2.F32 R21, -RZ, R29.H1_H1 ;  /* 0x3000001dff157230 */ /* 0x000ff00000004100 */
[----:B---3--:R-:W1:Y:S02]  /*7d40*/  LDTM.16dp256bit.x4 R4, tmem[UR4+0x40] ;  /* 0x00004004000479ee */ /* 0x008e640008120000 */
[C---:B-1----:R-:W-:Y:S01]  /*7d50*/  FMUL R0, R24.reuse, R4 ;  /* 0x0000000418007220 */ /* 0x042fe20000400000 */
[----:B------:R-:W-:Y:S02]  /*7d60*/  HADD2.F32 R4, -RZ, R28.H1_H1 ;  /* 0x3000001cff047230 */ /* 0x000fe40000004100 */
[C---:B------:R-:W-:Y:S01]  /*7d70*/  FMUL R2, R24.reuse, R5 ;  /* 0x0000000518027220 */ /* 0x040fe20000400000 */
[C---:B------:R-:W-:Y:S01]  /*7d80*/  FMUL R7, R24.reuse, R7 ;  /* 0x0000000718077220 */ /* 0x040fe20000400000 */
[C---:B------:R-:W-:Y:S01]  /*7d90*/  FFMA R0, R27.reuse, R3, R0 ;  /* 0x000000031b007223 */ /* 0x040fe20000000000 */
[C---:B------:R-:W-:Y:S01]  /*7da0*/  FMUL R3, R24.reuse, R6 ;  /* 0x0000000618037220 */ /* 0x040fe20000400000 */
[C---:B------:R-:W-:Y:S01]  /*7db0*/  FFMA R2, R27.reuse, R4, R2 ;  /* 0x000000041b027223 */ /* 0x040fe20000000002 */
[C---:B------:R-:W-:Y:S01]  /*7dc0*/  FMUL R4, R24.reuse, R8 ;  /* 0x0000000818047220 */ /* 0x040fe20000400000 */
[C---:B------:R-:W-:Y:S01]  /*7dd0*/  FMUL R8, R24.reuse, R12 ;  /* 0x0000000c18087220 */ /* 0x040fe20000400000 */
[----:B------:R-:W-:Y:S01]  /*7de0*/  FMUL R12, R24, R16 ;  /* 0x00000010180c7220 */ /* 0x000fe20000400000 */
[C---:B------:R-:W-:Y:S01]  /*7df0*/  FFMA R3, R27.reuse, R20, R3 ;  /* 0x000000141b037223 */ /* 0x040fe20000000003 */
[----:B------:R-:W-:Y:S01]  /*7e00*/  F2FP.F16.F32.PACK_AB R32, R2, R0 ;  /* 0x000000000220723e */ /* 0x000fe200000000ff */
[--C-:B------:R-:W-:Y:S02]  /*7e10*/  HADD2.F32 R16, -RZ, R30.reuse.H0_H0 ;  /* 0x2000001eff107230 */ /* 0x100fe40000004100 */
[C---:B------:R-:W-:Y:S01]  /*7e20*/  FMUL R5, R24.reuse, R9 ;  /* 0x0000000918057220 */ /* 0x040fe20000400000 */
[----:B------:R-:W-:Y:S02]  /*7e30*/  HADD2.F32 R0, -RZ, R30.H1_H1 ;  /* 0x3000001eff007230 */ /* 0x000fe40000004100 */
[C---:B------:R-:W-:Y:S01]  /*7e40*/  FFMA R7, R27.reuse, R21, R7 ;  /* 0x000000151b077223 */ /* 0x040fe20000000007 */
[--C-:B------:R-:W-:Y:S02]  /*7e50*/  HADD2.F32 R2, -RZ, R31.reuse.H0_H0 ;  /* 0x2000001fff027230 */ /* 0x100fe40000004100 */
[C---:B------:R-:W-:Y:S01]  /*7e60*/  FMUL R6, R24.reuse, R10 ;  /* 0x0000000a18067220 */ /* 0x040fe20000400000 */
[C---:B------:R-:W-:Y:S01]  /*7e70*/  FFMA R4, R27.reuse, R16, R4 ;  /* 0x000000101b047223 */ /* 0x040fe20000000004 */
[----:B------:R-:W-:Y:S01]  /*7e80*/  FFMA R5, R27, R0, R5 ;  /* 0x000000001b057223 */ /* 0x000fe20000000005 */
[----:B------:R-:W-:Y:S01]  /*7e90*/  F2FP.F16.F32.PACK_AB R33, R7, R3 ;  /* 0x000000030721723e */ /* 0x000fe200000000ff */
[----:B------:R-:W-:Y:S02]  /*7ea0*/  HADD2.F32 R16, -RZ, R31.H1_H1 ;  /* 0x3000001fff107230 */ /* 0x000fe40000004100 */
        /* <DEDUP_REMOVED lines=9> */
[C---:B------:R-:W-:Y:S01]  /*7f40*/  FFMA R8, R27.reuse, R0, R8 ;  /* 0x000000001b087223 */ /* 0x040fe20000000008 */
[C---:B------:R-:W-:Y:S01]  /*7f50*/  FFMA R9, R27.reuse, R2, R9 ;  /* 0x000000021b097223 */ /* 0x040fe20000000009 */
[----:B------:R-:W-:Y:S02]  /*7f60*/  HADD2.F32 R0, -RZ, R37.H1_H1 ;  /* 0x30000025ff007230 */ /* 0x000fe40000004100 */
[----:B------:R-:W-:Y:S01]  /*7f70*/  FFMA R10, R27, R3, R10 ;  /* 0x000000031b0a7223 */ /* 0x000fe2000000000a */
[----:B------:R-:W-:Y:S01]  /*7f80*/  F2FP.F16.F32.PACK_AB R35, R11, R6 ;  /* 0x000000060b23723e */ /* 0x000fe200000000ff */
[C---:B------:R-:W-:Y:S01]  /*7f90*/  FMUL R15, R24.reuse, R15 ;  /* 0x0000000f180f7220 */ /* 0x040fe20000400000 */
[--C-:B------:R-:W-:Y:S02]  /*7fa0*/  HADD2.F32 R2, -RZ, R38.reuse.H0_H0 ;  /* 0x20000026ff027230 */ /* 0x100fe40000004100 */
[C---:B------:R-:W-:Y:S01]  /*7fb0*/  FMUL R13, R24.reuse, R17 ;  /* 0x00000011180d7220 */ /* 0x040fe20000400000 */
[----:B------:R-:W-:Y:S01]  /*7fc0*/  HADD2.F32 R3, -RZ, R38.H1_H1 ;  /* 0x30000026ff037230 */ /* 0x000fe20000004100 */
[----:B------:R1:W-:Y:S01]  /*7fd0*/  STSM.16.M88.4 [R60+0x2400], R32 ;  /* 0x002400203c007844 */ /* 0x0003e20000000200 */
[----:B------:R-:W-:Y:S01]  /*7fe0*/  F2FP.F16.F32.PACK_AB R8, R9, R8 ;  /* 0x000000080908723e */ /* 0x000fe200000000ff */
[--C-:B------:R-:W-:Y:S02]  /*7ff0*/  HADD2.F32 R4, -RZ, R39.reuse.H0_H0 ;  /* 0x20000027ff047230 */ /* 0x100fe40000004100 */
[C---:B------:R-:W-:Y:S01]  /*8000*/  FMUL R14, R24.reuse, R18 ;  /* 0x00000012180e7220 */ /* 0x040fe20000400000 */
[----:B------:R-:W-:Y:S02]  /*8010*/  HADD2.F32 R5, -RZ, R39.H1_H1 ;  /* 0x30000027ff057230 */ /* 0x000fe40000004100 */
[C---:B------:R-:W-:Y:S01]  /*8020*/  FFMA R15, R27.reuse, R0, R15 ;  /* 0x000000001b0f7223 */ /* 0x040fe2000000000f */
[----:B------:R-:W-:Y:S01]  /*8030*/  MOV R0, UR45 ;  /* 0x0000002d00007c02 */ /* 0x000fe20008000f00 */
        /* <DEDUP_REMOVED lines=18> */
[----:B---3--:R-:W3:Y:S01]  /*8160*/  FENCE.VIEW.ASYNC.S ;  /* 0x00000000000073c6 */ /* 0x008ee20000000000 */
[----:B------:R-:W-:Y:S01]  /*8170*/  @P6 PRMT R0, R65, 0x654, R0 ;  /* 0x0000065441006816 */ /* 0x000fe20000000000 */
[----:B---3--:R-:W-:Y:S06]  /*8180*/  BAR.SYNC.DEFER_BLOCKING 0x1, 0x80 ;  /* 0x0042000000007b1d */ /* 0x008fec0000010000 */
[----:B------:R-:W-:Y:S05]  /*8190*/  @P0 BRA `(.L_x_137) ;  /* 0x0000000000280947 */ /* 0x000fea0003800000 */
[----:B------:R-:W3:Y:S01]  /*81a0*/  LDCU.64 UR6, c[0x0][0x348] ;  /* 0x00006900ff0677ac */ /* 0x000ee20008000a00 */
[----:B------:R-:W-:Y:S02]  /*81b0*/  UIADD3 UR9, UPT, UPT, UR49, 0x40, URZ ;  /* 0x0000004031097890 */ /* 0x000fe4000fffe0ff */
[----:B------:R-:W-:Y:S01]  /*81c0*/  UIADD3 UR8, UPT, UPT, UR44, 0x2400, URZ ;  /* 0x000024002c087890 */ /* 0x000fe2000fffe0ff */
[----:B------:R-:W-:Y:S01]  /*81d0*/  UMOV UR10, UR50 ;  /* 0x00000032000a7c82 */ /* 0x000fe20008000000 */
[----:B------:R-:W-:Y:S01]  /*81e0*/  UMOV UR11, UR36 ;  /* 0x00000024000b7c82 */ /* 0x000fe20008000000 */
[----:B---3--:R-:W-:Y:S04]  /*81f0*/  UIADD3 UR4, UP0, UPT, UR6, 0x680, URZ ;  /* 0x0000068006047890 */ /* 0x008fe8000ff1e0ff */
[----:B------:R-:W-:Y:S09]  /*8200*/  UIADD3.X UR5, UPT, UPT, URZ, UR7, URZ, UP0, !UPT ;  /* 0x00000007ff057290 */ /* 0x000ff200087fe4ff */
[----:B------:R3:W-:Y:S01]  /*8210*/  UTMASTG.3D [UR8], [UR4] ;  /* 0x00000008040073b5 */ /* 0x0007e20008010000 */
[----:B------:R0:W-:Y:S01]  /*8220*/  UTMACMDFLUSH ;  /* 0x00000000000079b7 */ /* 0x0001e20000000000 */
[----:B---3--:R-:W-:Y:S04]  /*8230*/  DEPBAR.LE SB0, 0x1 ;  /* 0x000080400000791a */ /* 0x008fe80000000000 */
.L_x_137:
[----:B------:R-:W-:Y:S05]  /*8240*/  BSYNC.RECONVERGENT B0 ;  /* 0x0000000000007941 */ /* 0x000fea0003800200 */
.L_x_136:
        /* <DEDUP_REMOVED lines=8> */
[----:B---3--:R-:W-:Y:S06]  /*82d0*/  @!P6 BRA `(.L_x_139) ;  /* 0x000000000040e947 */ /* 0x008fec0003800000 */
        /* <DEDUP_REMOVED lines=8> */
[----:B------:R-:W3:Y:S02]  /*8360*/  SYNCS.PHASECHK.TRANS64.TRYWAIT P0, [R3+URZ+0x110], R0 ;  /* 0x00011000030075a7 */ /* 0x000ee400080011ff */
[----:B---3--:R-:W-:Y:S05]  /*8370*/  @!P0 BRA `(.L_x_142) ;  /* 0x0000001800c48947 */ /* 0x008fea0003800000 */
.L_x_141:
[----:B------:R-:W-:Y:S05]  /*8380*/  BSYNC B0 ;  /* 0x0000000000007941 */ /* 0x000fea0003800000 */
.L_x_140:
[----:B------:R-:W-:Y:S11]  /*8390*/  ISETP.NE.AND P0, PT, R64, RZ, PT ;  /* 0x000000ff4000720c */ /* 0x000ff60003f05270 */
[----:B------:R-:W-:Y:S02]  /*83a0*/  @!UPT UIADD3 URZ, UPT, UPT, URZ, URZ, URZ ;  /* 0x000000fffffff290 */ /* 0x000fe4000fffe0ff */
[----:B------:R-:W-:Y:S05]  /*83b0*/  @P0 WARPSYNC.ALL ;  /* 0x0000000000000948 */ /* 0x000fea0003800000 */
[----:B------:R4:W1:Y:S04]  /*83c0*/  @P0 LDSM.16.M88.4 R28, [R61+UR44+0x400] ;  /* 0x0004002c3d1c083b */ /* 0x0008680008000200 */
[----:B------:R4:W1:Y:S02]  /*83d0*/  @P0 LDSM.16.M88.4 R36, [R2+0x400] ;  /* 0x000400000224083b */ /* 0x0008640000000200 */
.L_x_139:
[----:B------:R-:W-:Y:S05]  /*83e0*/  BSYNC B1 ;  /* 0x0000000000017941 */ /* 0x000fea0003800000 */
.L_x_138:
[----:B---3--:R-:W-:Y:S05]  /*83f0*/  VIADD R0, R25, 0x60 ;  /* 0x0000006019007836 */ /* 0x008fea0000000000 */
[----:B------:R-:W-:Y:S04]  /*8400*/  SHF.R.U32.HI R0, RZ, 0x15, R0 ;  /* 0x00000015ff007819 */ /* 0x000fe80000011600 */
[----:B------:R-:W-:Y:S11]  /*8410*/  LOP3.LUT P0, RZ, R0, 0x3, R46, 0x48, !PT ;  /* 0x0000000300ff7812 */ /* 0x000ff6000780482e */
[----:B------:R-:W-:Y:S02]  /*8420*/  @!UPT UIADD3 URZ, UPT, UPT, URZ, URZ, URZ ;  /* 0x000000fffffff290 */ /* 0x000fe4000fffe0ff */
[----:B------:R-:W-:Y:S05]  /*8430*/  @!P0 BRA `(.L_x_143) ;  /* 0x0000000000408947 */ /* 0x000fea0003800000 */
[----:B------:R-:W3:Y:S01]  /*8440*/  LDCU.64 UR8, c[0x4][0x70] ;  /* 0x01000e00ff0877ac */ /* 0x000ee20008000a00 */
[----:B------:R-:W-:Y:S01]  /*8450*/  MOV R3, 0x0 ;  /* 0x0000000000037802 */ /* 0x000fe20000000f00 */
[----:B------:R-:W-:Y:S02]  /*8460*/  HFMA2 R12, -RZ, RZ, 0, 5.9604644775390625e-08 ;  /* 0x00000001ff0c7431 */ /* 0x000fe400000001ff */
[----:B-1----:R-:W-:Y:S02]  /*8470*/  IMAD.MOV.U32 R8, RZ, RZ, 0x192 ;  /* 0x00000192ff087424 */ /* 0x002fe400078e00ff */
[----:B------:R-:W-:Y:S01]  /*8480*/  IMAD.MOV.U32 R13, RZ, RZ, RZ ;  /* 0x000000ffff0d7224 */ /* 0x000fe200078e00ff */
[----:B------:R-:W1:Y:S01]  /*8490*/  LDCU.64 UR6, c[0x4][0x78] ;  /* 0x01000f00ff0677ac */ /* 0x000e620008000a00 */
[----:B----4-:R-:W4:Y:S01]  /*84a0*/  LDC.64 R2, c[0x4][R3] ;  /* 0x0100000003027b82 */ /* 0x010f220000000a00 */
        /* <DEDUP_REMOVED lines=9> */
.L_x_143:
[----:B------:R-:W-:Y:S01]  /*8540*/  ISETP.NE.AND P0, PT, R57, RZ, PT ;  /* 0x000000ff3900720c */ /* 0x000fe20003f05270 */
[----:B------:R-:W-:Y:S05]  /*8550*/  WARPSYNC.ALL ;  /* 0x0000000000007948 */ /* 0x000fea0003800000 */
[----:B------:R-:W-:Y:S01]  /*8560*/  R2UR UR4, R25 ;  /* 0x00000000190472ca */ /* 0x000fe200000e0000 */
[----:B------:R-:W3:Y:S01]  /*8570*/  S2UR UR5, SR_CgaCtaId ;  /* 0x00000000000579c3 */ /* 0x000ee20000008800 */
[--C-:B-1----:R-:W-:Y:S01]  /*8580*/  HADD2.F32 R0, -RZ, R28.reuse.H0_H0 ;  /* 0x2000001cff007230 */ /* 0x102fe20000004100 */
[----:B------:R-:W-:Y:S01]  /*8590*/  BSSY.RECONVERGENT B0, `(.L_x_144) ;  /* 0x0000052000007945 */ /* 0x000fe20003800200 */
[----:B----4-:R-:W-:Y:S02]  /*85a0*/  HADD2.F32 R2, -RZ, R28.H1_H1 ;  /* 0x3000001cff027230 */ /* 0x010fe40000004100 */
[--C-:B------:R-:W-:Y:S02]  /*85b0*/  HADD2.F32 R3, -RZ, R29.reuse.H0_H0 ;  /* 0x2000001dff037230 */ /* 0x100fe40000004100 */
[----:B------:R-:W-:Y:S02]  /*85c0*/  HADD2.F32 R20, -RZ, R29.H1_H1 ;  /* 0x3000001dff147230 */ /* 0x000fe40000004100 */
[--C-:B------:R-:W-:Y:S02]  /*85d0*/  HADD2.F32 R21, -RZ, R30.reuse.H0_H0 ;  /* 0x2000001eff157230 */ /* 0x100fe40000004100 */
[----:B------:R-:W-:Y:S01]  /*85e0*/  HADD2.F32 R25, -RZ, R30.H1_H1 ;  /* 0x3000001eff197230 */ /* 0x000fe20000004100 */
[----:B------:R-:W1:Y:S01]  /*85f0*/  LDTM.16dp256bit.x4 R4, tmem[UR4+0x60] ;  /* 0x00006004000479ee */ /* 0x000e620008120000 */
[----:B------:R-:W-:Y:S01]  /*8600*/  R2UR UR4, R26 ;  /* 0x000000001a0472ca */ /* 0x000fe200000e0000 */
[----:B------:R-:W-:Y:S01]  /*8610*/  NOP ;  /* 0x0000000000007918 */ /* 0x000fe20000000000 */
[--C-:B------:R-:W-:Y:S02]  /*8620*/  HADD2.F32 R26, -RZ, R31.reuse.H0_H0 ;  /* 0x2000001fff1a7230 */ /* 0x100fe40000004100 */
[----:B------:R-:W-:Y:S02]  /*8630*/  HADD2.F32 R28, -RZ, R31.H1_H1 ;  /* 0x3000001fff1c7230 */ /* 0x000fe40000004100 */
[--C-:B------:R-:W-:Y:S02]  /*8640*/  HADD2.F32 R29, -RZ, R36.reuse.H0_H0 ;  /* 0x20000024ff1d7230 */ /* 0x100fe40000004100 */
[----:B------:R-:W-:Y:S02]  /*8650*/  HADD2.F32 R30, -RZ, R36.H1_H1 ;  /* 0x30000024ff1e7230 */ /* 0x000fe40000004100 */
[--C-:B------:R-:W-:Y:S02]  /*8660*/  HADD2.F32 R31, -RZ, R37.reuse.H0_H0 ;  /* 0x20000025ff1f7230 */ /* 0x100fe40000004100 */
[----:B------:R-:W-:Y:S01]  /*8670*/  HADD2.F32 R32, -RZ, R37.H1_H1 ;  /* 0x30000025ff207230 */ /* 0x000fe20000004100 */
[----:B------:R-:W-:Y:S01]  /*8680*/  UIADD3 UR4, UPT, UPT, UR4, 0x1a0, URZ ;  /* 0x000001a004047890 */ /* 0x000fe2000fffe0ff */
[--C-:B------:R-:W-:Y:S02]  /*8690*/  HADD2.F32 R33, -RZ, R38.reuse.H0_H0 ;  /* 0x20000026ff217230 */ /* 0x100fe40000004100 */
[----:B------:R-:W-:Y:S02]  /*86a0*/  HADD2.F32 R34, -RZ, R38.H1_H1 ;  /* 0x30000026ff227230 */ /* 0x000fe40000004100 */
[--C-:B------:R-:W-:Y:S02]  /*86b0*/  HADD2.F32 R35, -RZ, R39.reuse.H0_H0 ;  /* 0x20000027ff237230 */ /* 0x100fe40000004100 */
[----:B------:R-:W-:Y:S02]  /*86c0*/  HADD2.F32 R36, -RZ, R39.H1_H1 ;  /* 0x30000027ff247230 */ /* 0x000fe40000004100 */
[C---:B-1----:R-:W-:Y:S01]  /*86d0*/  FMUL R4, R24.reuse, R4 ;  /* 0x0000000418047220 */ /* 0x042fe20000400000 */
[----:B---3--:R-:W-:Y:S01]  /*86e0*/  UPRMT UR4, UR5, 0x654, UR4 ;  /* 0x0000065405047896 */ /* 0x008fe20008000004 */
[C---:B------:R-:W-:Y:S01]  /*86f0*/  FMUL R5, R24.reuse, R5 ;  /* 0x0000000518057220 */ /* 0x040fe20000400000 */
[C---:B------:R-:W-:Y:S01]  /*8700*/  FMUL R6, R24.reuse, R6 ;  /* 0x0000000618067220 */ /* 0x040fe20000400000 */
[C---:B------:R-:W-:Y:S01]  /*8710*/  FFMA R4, R27.reuse, R0, R4 ;  /* 0x000000001b047223 */ /* 0x040fe20000000004 */
[C---:B------:R-:W-:Y:S01]  /*8720*/  FMUL R7, R24.reuse, R7 ;  /* 0x0000000718077220 */ /* 0x040fe20000400000 */
[C---:B------:R-:W-:Y:S01]  /*8730*/  FFMA R5, R27.reuse, R2, R5 ;  /* 0x000000021b057223 */ /* 0x040fe20000000005 */
[C---:B------:R-:W-:Y:S01]  /*8740*/  FFMA R6, R27.reuse, R3, R6 ;  /* 0x000000031b067223 */ /* 0x040fe20000000006 */
[C---:B------:R-:W-:Y:S01]  /*8750*/  FMUL R8, R24.reuse, R8 ;  /* 0x0000000818087220 */ /* 0x040fe20000400000 */
[----:B------:R-:W-:Y:S01]  /*8760*/  FFMA R7, R27, R20, R7 ;  /* 0x000000141b077223 */ /* 0x000fe20000000007 */
[----:B------:R-:W-:Y:S01]  /*8770*/  SYNCS.ARRIVE.TRANS64.RED.A1T0 RZ, [UR4], RZ ;  /* 0x000000ffffff79a7 */ /* 0x000fe20008100404 */
[----:B------:R-:W-:Y:S01]  /*8780*/  F2FP.F16.F32.PACK_AB R4, R5, R4 ;  /* 0x000000040504723e */ /* 0x000fe200000000ff */
[----:B------:R-:W-:Y:S01]  /*8790*/  FFMA R8, R27, R21, R8 ;  /* 0x000000151b087223 */ /* 0x000fe20000000008 */
[C---:B------:R-:W-:Y:S01]  /*87a0*/  FMUL R9, R24.reuse, R9 ;  /* 0x0000000918097220 */ /* 0x040fe20000400000 */
[----:B------:R-:W-:Y:S01]  /*87b0*/  F2FP.F16.F32.PACK_AB R5, R7, R6 ;  /* 0x000000060705723e */ /* 0x000fe200000000ff */
[C---:B------:R-:W-:Y:S01]  /*87c0*/  FMUL R0, R24.reuse, R10 ;  /* 0x0000000a18007220 */ /* 0x040fe20000400000 */
[C---:B------:R-:W-:Y:S01]  /*87d0*/  FMUL R2, R24.reuse, R11 ;  /* 0x0000000b18027220 */ /* 0x040fe20000400000 */
[C---:B------:R-:W-:Y:S01]  /*87e0*/  FMUL R3, R24.reuse, R12 ;  /* 0x0000000c18037220 */ /* 0x040fe20000400000 */
[C---:B------:R-:W-:Y:S01]  /*87f0*/  FFMA R9, R27.reuse, R25, R9 ;  /* 0x000000191b097223 */ /* 0x040fe20000000009 */
[C---:B------:R-:W-:Y:S01]  /*8800*/  FMUL R10, R24.reuse, R13 ;  /* 0x0000000d180a7220 */ /* 0x040fe20000400000 */
[C---:B------:R-:W-:Y:S01]  /*8810*/  FFMA R0, R27.reuse, R26, R0 ;  /* 0x0000001a1b007223 */ /* 0x040fe20000000000 */
[C---:B------:R-:W-:Y:S01]  /*8820*/  FMUL R11, R24.reuse, R14 ;  /* 0x0000000e180b7220 */ /* 0x040fe20000400000 */
[C---:B------:R-:W-:Y:S01]  /*8830*/  FFMA R2, R27.reuse, R28, R2 ;  /* 0x0000001c1b027223 */ /* 0x040fe20000000002 */
[C---:B------:R-:W-:Y:S01]  /*8840*/  FMUL R15, R24.reuse, R15 ;  /* 0x0000000f180f7220 */ /* 0x040fe20000400000 */
[C---:B------:R-:W-:Y:S01]  /*8850*/  FMUL R12, R24.reuse, R16 ;  /* 0x00000010180c7220 */ /* 0x040fe20000400000 */
[C---:B------:R-:W-:Y:S01]  /*8860*/  FFMA R3, R27.reuse, R29, R3 ;  /* 0x0000001d1b037223 */ /* 0x040fe20000000003 */
[C---:B------:R-:W-:Y:S01]  /*8870*/  FMUL R13, R24.reuse, R17 ;  /* 0x00000011180d7220 */ /* 0x040fe20000400000 */
[C---:B------:R-:W-:Y:S01]  /*8880*/  FFMA R10, R27.reuse, R30, R10 ;  /* 0x0000001e1b0a7223 */ /* 0x040fe2000000000a */
[C---:B------:R-:W-:Y:S01]  /*8890*/  FMUL R14, R24.reuse, R18 ;  /* 0x00000012180e7220 */ /* 0x040fe20000400000 */
[C---:B------:R-:W-:Y:S01]  /*88a0*/  FFMA R11, R27.reuse, R31, R11 ;  /* 0x0000001f1b0b7223 */ /* 0x040fe2000000000b */
        /* <DEDUP_REMOVED lines=32> */
.L_x_145:
[----:B------:R-:W-:Y:S05]  /*8ab0*/  BSYNC.RECONVERGENT B0 ;  /* 0x0000000000007941 */ /* 0x000fea0003800200 */
.L_x_144:
[----:B------:R-:W-:Y:S01]  /*8ac0*/  BAR.SYNC.DEFER_BLOCKING 0x1, 0x80 ;  /* 0x0042000000007b1d */ /* 0x000fe20000010000 */
[----:B------:R-:W-:Y:S01]  /*8ad0*/  UISETP.NE.AND UP0, UPT, UR47, -0x4, UPT ;  /* 0xfffffffc2f00788c */ /* 0x000fe2000bf05270 */
[----:B------:R-:W-:Y:S08]  /*8ae0*/  IADD3 R22, PT, PT, R22, 0x1, RZ ;  /* 0x0000000116167810 */ /* 0x000ff00007ffe0ff */
[----:B------:R-:W-:Y:S05]  /*8af0*/  BRA.U !UP0, `(.L_x_146) ;  /* 0x0000000108247547 */ /* 0x000fea000b800000 */
[----:B------:R-:W-:Y:S01]  /*8b00*/  ISETP.NE.AND P0, PT, R58, RZ, PT ;  /* 0x000000ff3a00720c */ /* 0x000fe20003f05270 */
[----:B------:R-:W-:Y:S01]  /*8b10*/  IMAD.U32 R0, RZ, RZ, UR46 ;  /* 0x0000002eff007e24 */ /* 0x000fe2000f8e00ff */
[----:B------:R-:W-:Y:S04]  /*8b20*/  UIADD3 UR4, UPT, UPT, UR46, 0x1, URZ ;  /* 0x000000012e047890 */ /* 0x000fe8000fffe0ff */
[----:B------:R-:W-:Y:S04]  /*8b30*/  UISETP.NE.AND UP0, UPT, UR4, 0x4, UPT ;  /* 0x000000040400788c */ /* 0x000fe8000bf05270 */
[----:B------:R-:W-:Y:S03]  /*8b40*/  USEL UR46, UR4, URZ, UP0 ;  /* 0x000000ff042e7287 */ /* 0x000fe60008000000 */
[----:B------:R-:W-:Y:S05]  /*8b50*/  @P0 LEA R0, R0, UR44, 0x3 ;  /* 0x0000002c00000c11 */ /* 0x000fea000f8e18ff */
[----:B------:R-:W-:Y:S05]  /*8b60*/  @P0 VIADD R0, R0, 0x130 ;  /* 0x0000013000000836 */ /* 0x000fea0000000000 */
[----:B------:R-:W-:Y:S04]  /*8b70*/  @P0 PRMT R0, R65, 0x654, R0 ;  /* 0x0000065441000816 */ /* 0x000fe80000000000 */
[----:B------:R3:W-:Y:S03]  /*8b80*/  @P0 SYNCS.ARRIVE.TRANS64.RED.A1T0 RZ, [R0+URZ], RZ ;  /* 0x000000ff00ff09a7 */ /* 0x0007e600081004ff */
.L_x_146:
[----:B------:R-:W-:Y:S01]  /*8b90*/  R2UR UR5, R47 ;  /* 0x000000002f0572ca */ /* 0x000fe200000e0000 */
[----:B------:R-:W-:Y:S01]  /*8ba0*/  UISETP.NE.AND UP0, UPT, UR61, URZ, UPT ;  /* 0x000000ff3d00728c */ /* 0x000fe2000bf05270 */
[----:B------:R-:W-:Y:S01]  /*8bb0*/  R2UR UR4, R48 ;  /* 0x00000000300472ca */ /* 0x000fe200000e0000 */
[----:B------:R-:W-:Y:S01]  /*8bc0*/  UIADD3 UR47, UPT, UPT, UR47, 0x4, URZ ;  /* 0x000000042f2f7890 */ /* 0x000fe2000fffe0ff */
[----:B------:R-:W-:Y:S01]  /*8bd0*/  ISETP.NE.AND P0, PT, R52, 0x2, PT ;  /* 0x000000023400780c */ /* 0x000fe20003f05270 */
[----:B------:R-:W-:Y:S01]  /*8be0*/  UMOV UR36, UR60 ;  /* 0x0000003c00247c82 */ /* 0x000fe20008000000 */
[----:B------:R-:W-:Y:S02]  /*8bf0*/  ISETP.NE.AND P1, PT, R22, 0x4, PT ;  /* 0x000000041600780c */ /* 0x000fe40003f25270 */
[----:B------:R-:W-:Y:S02]  /*8c00*/  SEL R2, RZ, 0x1, P0 ;  /* 0x00000001ff027807 */ /* 0x000fe40000000000 */
[----:B---3--:R-:W-:Y:S02]  /*8c10*/  SEL R0, RZ, 0x1, P1 ;  /* 0x00000001ff007807 */ /* 0x008fe40000800000 */
[----:B------:R-:W-:Y:S01]  /*8c20*/  LOP3.LUT R53, R53, R2, RZ, 0x3c, !PT ;  /* 0x0000000235357212 */ /* 0x000fe200078e3cff */
[----:B------:R-:W-:Y:S01]  /*8c30*/  UIADD3 UR31, UPT, UPT, UR37, UR5, URZ ;  /* 0x00000005251f7290 */ /* 0x000fe2000fffe0ff */
[----:B------:R-:W-:Y:S01]  /*8c40*/  LOP3.LUT R54, R54, R0, RZ, 0x3c, !PT ;  /* 0x0000000036367212 */ /* 0x000fe200078e3cff */
[----:B------:R-:W-:Y:S01]  /*8c50*/  UIADD3 UR30, UPT, UPT, UR38, UR4, URZ ;  /* 0x00000004261e7290 */ /* 0x000fe2000fffe0ff */
[----:B------:R-:W-:Y:S02]  /*8c60*/  SEL R52, R52, RZ, P0 ;  /* 0x000000ff34347207 */ /* 0x000fe40000000000 */
[----:B------:R-:W-:Y:S01]  /*8c70*/  SEL R22, R22, RZ, P1 ;  /* 0x000000ff16167207 */ /* 0x000fe20000800000 */
[----:B------:R-:W-:Y:S08]  /*8c80*/  BRA.U UP0, `(.L_x_147) ;  /* 0xffffffcd00b07547 */ /* 0x000ff0000b83ffff */
[----:B------:R-:W-:-:S13]  /*8c90*/  R2UR UR4, R49 ;  /* 0x00000000310472ca */ /* 0x000fda00000e0000 */
[----:B------:R-:W-:-:S09]  /*8ca0*/  UISETP.NE.AND UP0, UPT, UR4, URZ, UPT ;  /* 0x000000ff0400728c */ /* 0x000fd2000bf05270 */
[----:B------:R-:W-:Y:S05]  /*8cb0*/  BRA.U !UP0, `(.L_x_148) ;  /* 0x0000000108487547 */ /* 0x000fea000b800000 */
[----:B------:R-:W3:Y:S02]  /*8cc0*/  LDCU.64 UR4, c[0x0][0x890] ;  /* 0x00011200ff0477ac */ /* 0x000ee40008000a00 */
[----:B---3--:R-:W-:-:S04]  /*8cd0*/  UISETP.NE.U32.AND UP0, UPT, UR4, URZ, UPT ;  /* 0x000000ff0400728c */ /* 0x008fc8000bf05070 */
[----:B------:R-:W-:-:S09]  /*8ce0*/  UISETP.NE.AND.EX UP0, UPT, UR5, URZ, UPT, UP0 ;  /* 0x000000ff0500728c */ /* 0x000fd2000bf05300 */
[----:B------:R-:W-:Y:S05]  /*8cf0*/  BRA.U UP0, `(.L_x_149) ;  /* 0x00000001000c7547 */ /* 0x000fea000b800000 */
[----:B------:R-:W-:-:S13]  /*8d00*/  FSETP.NEU.AND P0, PT, R27, RZ, PT ;  /* 0x000000ff1b00720b */ /* 0x000fda0003f0d000 */
[----:B------:R-:W-:Y:S05]  /*8d10*/  @!P0 EXIT ;  /* 0x000000000000894d */ /* 0x000fea0003800000 */
[----:B------:R-:W-:Y:S05]  /*8d20*/  BRA `(.L_x_148) ;  /* 0x00000000002c7947 */ /* 0x000fea0003800000 */
.L_x_149:
[----:B------:R-:W-:Y:S01]  /*8d30*/  ISETP.NE.AND P0, PT, R51, RZ, PT ;  /* 0x000000ff3300720c */ /* 0x000fe20003f05270 */
[----:B------:R-:W-:-:S12]  /*8d40*/  BSSY.RECONVERGENT B0, `(.L_x_148) ;  /* 0x0000009000007945 */ /* 0x000fd80003800200 */
[----:B------:R-:W-:Y:S05]  /*8d50*/  @P0 BRA `(.L_x_150) ;  /* 0x0000000000140947 */ /* 0x000fea0003800000 */
[----:B------:R-:W3:Y:S02]  /*8d60*/  LDCU.64 UR4, c[0x0][0x888] ;  /* 0x00011100ff0477ac */ /* 0x000ee40008000a00 */
[----:B---3--:R-:W-:-:S04]  /*8d70*/  ISETP.NE.U32.AND P0, PT, RZ, UR4, PT ;  /* 0x00000004ff007c0c */ /* 0x008fc8000bf05070 */
[----:B------:R-:W-:-:S13]  /*8d80*/  ISETP.NE.AND.EX P0, PT, RZ, UR5, PT, P0 ;  /* 0x00000005ff007c0c */ /* 0x000fda000bf05300 */
[----:B------:R-:W-:Y:S05]  /*8d90*/  @!P0 EXIT ;  /* 0x000000000000894d */ /* 0x000fea0003800000 */
[----:B------:R-:W-:Y:S05]  /*8da0*/  BRA `(.L_x_151) ;  /* 0x0000000000087947 */ /* 0x000fea0003800000 */
.L_x_150:
[----:B------:R-:W-:-:S13]  /*8db0*/  FSETP.NEU.AND P0, PT, R27, RZ, PT ;  /* 0x000000ff1b00720b */ /* 0x000fda0003f0d000 */
[----:B------:R-:W-:Y:S05]  /*8dc0*/  @!P0 EXIT ;  /* 0x000000000000894d */ /* 0x000fea0003800000 */
.L_x_151:
[----:B------:R-:W-:Y:S05]  /*8dd0*/  BSYNC.RECONVERGENT B0 ;  /* 0x0000000000007941 */ /* 0x000fea0003800200 */
.L_x_148:
[----:B------:R-:W3:Y:S01]  /*8de0*/  S2UR UR5, SR_CgaCtaId ;  /* 0x00000000000579c3 */ /* 0x000ee20000008800 */
[----:B------:R-:W-:Y:S01]  /*8df0*/  ULEA UR4, UR46, UR44, 0x3 ;  /* 0x0000002c2e047291 */ /* 0x000fe2000f8e18ff */
[----:B------:R-:W-:-:S04]  /*8e00*/  DEPBAR.LE SB0, 0x0 ;  /* 0x000080000000791a */ /* 0x000fc80000000000 */
[----:B------:R-:W-:-:S04]  /*8e10*/  UIADD3 UR4, UPT, UPT, UR4, 0x130, URZ ;  /* 0x0000013004047890 */ /* 0x000fc8000fffe0ff */
[----:B---3--:R-:W-:-:S09]  /*8e20*/  UPRMT UR4, UR5, 0x654, UR4 ;  /* 0x0000065405047896 */ /* 0x008fd20008000004 */
[----:B------:R-:W-:Y:S01]  /*8e30*/  SYNCS.ARRIVE.TRANS64.RED.A1T0 RZ, [UR4], RZ ;  /* 0x000000ffffff79a7 */ /* 0x000fe20008100404 */
[----:B------:R-:W-:Y:S05]  /*8e40*/  EXIT ;  /* 0x000000000000794d */ /* 0x000fea0003800000 */
.L_x_25:
[----:B-1----:R1:W3:Y:S02]  /*8e50*/  SYNCS.PHASECHK.TRANS64.TRYWAIT P0, [R0+URZ+0x1d0], R2 ;  /* 0x0001d002000075a7 */ /* 0x0022e400080011ff */
[----:B---3--:R-:W-:Y:S05]  /*8e60*/  @!P0 NANOSLEEP.SYNCS 0x989680 ;  /* 0x009896800000895d */ /* 0x008fea0003900000 */
[----:B------:R-:W3:Y:S02]  /*8e70*/  @!P0 SYNCS.PHASECHK.TRANS64 P0, [R0+URZ+0x1d0], R2 ;  /* 0x0001d002000085a7 */ /* 0x000ee400080010ff */
[----:B---3--:R-:W-:Y:S05]  /*8e80*/  @!P0 BRA `(.L_x_25) ;  /* 0xfffffffc00f08947 */ /* 0x008fea000383ffff */
[----:B------:R-:W-:Y:S05]  /*8e90*/  BRA `(.L_x_152) ;  /* 0xffffff8800fc7947 */ /* 0x000fea000383ffff */
.L_x_28:
[----:B-1----:R-:W-:-:S07]  /*8ea0*/  MOV R0, UR33 ;  /* 0x0000002100007c02 */ /* 0x002fce0008000f00 */
.L_x_153:
[----:B-1----:R1:W3:Y:S02]  /*8eb0*/  SYNCS.PHASECHK.TRANS64.TRYWAIT P0, [R0+URZ+0x88], R3 ;  /* 0x00008803000075a7 */ /* 0x0022e400080011ff */
[----:B---3--:R-:W-:Y:S05]  /*8ec0*/  @!P0 NANOSLEEP.SYNCS 0x989680 ;  /* 0x009896800000895d */ /* 0x008fea0003900000 */
[----:B------:R-:W3:Y:S02]  /*8ed0*/  @!P0 SYNCS.PHASECHK.TRANS64 P0, [R0+URZ+0x88], R3 ;  /* 0x00008803000085a7 */ /* 0x000ee400080010ff */
[----:B---3--:R-:W-:Y:S05]  /*8ee0*/  @!P0 BRA `(.L_x_153) ;  /* 0xfffffffc00f08947 */ /* 0x008fea000383ffff */
[----:B------:R-:W-:Y:S05]  /*8ef0*/  BRA `(.L_x_27) ;  /* 0xffffff8c003c7947 */ /* 0x000fea000383ffff */
.L_x_35:
[----:B-1----:R-:W-:-:S07]  /*8f00*/  MOV R0, UR9 ;  /* 0x0000000900007c02 */ /* 0x002fce0008000f00 */
.L_x_154:
[----:B-1----:R1:W3:Y:S02]  /*8f10*/  SYNCS.PHASECHK.TRANS64.TRYWAIT P0, [R0+URZ+0x88], R3 ;  /* 0x00008803000075a7 */ /* 0x0022e400080011ff */
[----:B---3--:R-:W-:Y:S05]  /*8f20*/  @!P0 NANOSLEEP.SYNCS 0x989680 ;  /* 0x009896800000895d */ /* 0x008fea0003900000 */
[----:B------:R-:W3:Y:S02]  /*8f30*/  @!P0 SYNCS.PHASECHK.TRANS64 P0, [R0+URZ+0x88], R3 ;  /* 0x00008803000085a7 */ /* 0x000ee400080010ff */
[----:B---3--:R-:W-:Y:S05]  /*8f40*/  @!P0 BRA `(.L_x_154) ;  /* 0xfffffffc00f08947 */ /* 0x008fea000383ffff */
[----:B------:R-:W-:Y:S05]  /*8f50*/  BRA `(.L_x_34) ;  /* 0xffffff8c00f47947 */ /* 0x000fea000383ffff */
.L_x_40:
[----:B-1----:R1:W3:Y:S02]  /*8f60*/  SYNCS.PHASECHK.TRANS64.TRYWAIT P0, [R3+URZ+0x160], R0 ;  /* 0x00016000030075a7 */ /* 0x0022e400080011ff */
[----:B---3--:R-:W-:Y:S05]  /*8f70*/  @!P0 NANOSLEEP.SYNCS 0x989680 ;  /* 0x009896800000895d */ /* 0x008fea0003900000 */
[----:B------:R-:W3:Y:S02]  /*8f80*/  @!P0 SYNCS.PHASECHK.TRANS64 P0, [R3+URZ+0x160], R0 ;  /* 0x00016000030085a7 */ /* 0x000ee400080010ff */
[----:B---3--:R-:W-:Y:S05]  /*8f90*/  @!P0 BRA `(.L_x_40) ;  /* 0xfffffffc00f08947 */ /* 0x008fea000383ffff */
[----:B------:R-:W-:Y:S05]  /*8fa0*/  BRA `(.L_x_155) ;  /* 0xffffff9000947947 */ /* 0x000fea000383ffff */
.L_x_44:
[----:B------:R-:W-:-:S07]  /*8fb0*/  MOV R0, UR4 ;  /* 0x0000000400007c02 */ /* 0x000fce0008000f00 */
.L_x_156:
[----:B-1----:R1:W3:Y:S02]  /*8fc0*/  SYNCS.PHASECHK.TRANS64.TRYWAIT P0, [R0+URZ], R2 ;  /* 0x00000002000075a7 */ /* 0x0022e400080011ff */
[----:B---3--:R-:W-:Y:S05]  /*8fd0*/  @!P0 NANOSLEEP.SYNCS 0x989680 ;  /* 0x009896800000895d */ /* 0x008fea0003900000 */
[----:B------:R-:W3:Y:S02]  /*8fe0*/  @!P0 SYNCS.PHASECHK.TRANS64 P0, [R0+URZ], R2 ;  /* 0x00000002000085a7 */ /* 0x000ee400080010ff */
[----:B---3--:R-:W-:Y:S05]  /*8ff0*/  @!P0 BRA `(.L_x_156) ;  /* 0xfffffffc00f08947 */ /* 0x008fea000383ffff */
[----:B------:R-:W-:Y:S05]  /*9000*/  BRA `(.L_x_157) ;  /* 0xffffff9800407947 */ /* 0x000fea000383ffff */
.L_x_45:
[----:B------:R-:W-:-:S07]  /*9010*/  MOV R0, UR5 ;  /* 0x0000000500007c02 */ /* 0x000fce0008000f00 */
.L_x_158:
[----:B-1----:R1:W3:Y:S02]  /*9020*/  SYNCS.PHASECHK.TRANS64.TRYWAIT P0, [R0+URZ], R3 ;  /* 0x00000003000075a7 */ /* 0x0022e400080011ff */
[----:B---3--:R-:W-:Y:S05]  /*9030*/  @!P0 NANOSLEEP.SYNCS 0x989680 ;  /* 0x009896800000895d */ /* 0x008fea0003900000 */
[----:B------:R-:W3:Y:S02]  /*9040*/  @!P0 SYNCS.PHASECHK.TRANS64 P0, [R0+URZ], R3 ;  /* 0x00000003000085a7 */ /* 0x000ee400080010ff */
[----:B---3--:R-:W-:Y:S05]  /*9050*/  @!P0 BRA `(.L_x_158) ;  /* 0xfffffffc00f08947 */ /* 0x008fea000383ffff */
[----:B------:R-:W-:Y:S05]  /*9060*/  BRA `(.L_x_159) ;  /* 0xffffff98004c7947 */ /* 0x000fea000383ffff */
.L_x_46:
[----:B------:R-:W-:-:S07]  /*9070*/  MOV R0, UR5 ;  /* 0x0000000500007c02 */ /* 0x000fce0008000f00 */
.L_x_160:
[----:B-1----:R1:W3:Y:S02]  /*9080*/  SYNCS.PHASECHK.TRANS64.TRYWAIT P0, [R0+URZ], R3 ;  /* 0x00000003000075a7 */ /* 0x0022e400080011ff */
[----:B---3--:R-:W-:Y:S05]  /*9090*/  @!P0 NANOSLEEP.SYNCS 0x989680 ;  /* 0x009896800000895d */ /* 0x008fea0003900000 */
[----:B------:R-:W3:Y:S02]  /*90a0*/  @!P0 SYNCS.PHASECHK.TRANS64 P0, [R0+URZ], R3 ;  /* 0x00000003000085a7 */ /* 0x000ee400080010ff */
[----:B---3--:R-:W-:Y:S05]  /*90b0*/  @!P0 BRA `(.L_x_160) ;  /* 0xfffffffc00f08947 */ /* 0x008fea000383ffff */
[----:B------:R-:W-:Y:S05]  /*90c0*/  BRA `(.L_x_161) ;  /* 0xffffff9800587947 */ /* 0x000fea000383ffff */
.L_x_47:
[----:B------:R-:W-:-:S07]  /*90d0*/  MOV R0, UR5 ;  /* 0x0000000500007c02 */ /* 0x000fce0008000f00 */
.L_x_162:
[----:B-1----:R1:W3:Y:S02]  /*90e0*/  SYNCS.PHASECHK.TRANS64.TRYWAIT P0, [R0+URZ], R3 ;  /* 0x00000003000075a7 */ /* 0x0022e400080011ff */
[----:B---3--:R-:W-:Y:S05]  /*90f0*/  @!P0 NANOSLEEP.SYNCS 0x989680 ;  /* 0x009896800000895d */ /* 0x008fea0003900000 */
[----:B------:R-:W3:Y:S02]  /*9100*/  @!P0 SYNCS.PHASECHK.TRANS64 P0, [R0+URZ], R3 ;  /* 0x00000003000085a7 */ /* 0x000ee400080010ff */
[----:B---3--:R-:W-:Y:S05]  /*9110*/  @!P0 BRA `(.L_x_162) ;  /* 0xfffffffc00f08947 */ /* 0x008fea000383ffff */
[----:B------:R-:W-:Y:S05]  /*9120*/  BRA `(.L_x_163) ;  /* 0xffffff9800647947 */ /* 0x000fea000383ffff */
.L_x_48:
[----:B------:R-:W-:-:S07]  /*9130*/  MOV R0, UR5 ;  /* 0x0000000500007c02 */ /* 0x000fce0008000f00 */
.L_x_164:
[----:B-1----:R1:W3:Y:S02]  /*9140*/  SYNCS.PHASECHK.TRANS64.TRYWAIT P0, [R0+URZ], R3 ;  /* 0x00000003000075a7 */ /* 0x0022e400080011ff */
[----:B---3--:R-:W-:Y:S05]  /*9150*/  @!P0 NANOSLEEP.SYNCS 0x989680 ;  /* 0x009896800000895d */ /* 0x008fea0003900000 */
[----:B------:R-:W3:Y:S02]  /*9160*/  @!P0 SYNCS.PHASECHK.TRANS64 P0, [R0+URZ], R3 ;  /* 0x00000003000085a7 */ /* 0x000ee400080010ff */
[----:B---3--:R-:W-:Y:S05]  /*9170*/  @!P0 BRA `(.L_x_164) ;  /* 0xfffffffc00f08947 */ /* 0x008fea000383ffff */
[----:B------:R-:W-:Y:S05]  /*9180*/  BRA `(.L_x_165) ;  /* 0xffffff9800707947 */ /* 0x000fea000383ffff */
.L_x_49:
[----:B------:R-:W-:-:S07]  /*9190*/  MOV R0, UR5 ;  /* 0x0000000500007c02 */ /* 0x000fce0008000f00 */
.L_x_166:
[----:B-1----:R1:W3:Y:S02]  /*91a0*/  SYNCS.PHASECHK.TRANS64.TRYWAIT P0, [R0+URZ], R3 ;  /* 0x00000003000075a7 */ /* 0x0022e400080011ff */
[----:B---3--:R-:W-:Y:S05]  /*91b0*/  @!P0 NANOSLEEP.SYNCS 0x989680 ;  /* 0x009896800000895d */ /* 0x008fea0003900000 */
[----:B------:R-:W3:Y:S02]  /*91c0*/  @!P0 SYNCS.PHASECHK.TRANS64 P0, [R0+URZ], R3 ;  /* 0x00000003000085a7 */ /* 0x000ee400080010ff */
[----:B---3--:R-:W-:Y:S05]  /*91d0*/  @!P0 BRA `(.L_x_166) ;  /* 0xfffffffc00f08947 */ /* 0x008fea000383ffff */
[----:B------:R-:W-:Y:S05]  /*91e0*/  BRA `(.L_x_167) ;  /* 0xffffff98007c7947 */ /* 0x000fea000383ffff */
.L_x_50:
[----:B------:R-:W-:-:S07]  /*91f0*/  MOV R0, UR5 ;  /* 0x0000000500007c02 */ /* 0x000fce0008000f00 */
.L_x_168:
[----:B-1----:R1:W3:Y:S02]  /*9200*/  SYNCS.PHASECHK.TRANS64.TRYWAIT P0, [R0+URZ], R3 ;  /* 0x00000003000075a7 */ /* 0x0022e400080011ff */
[----:B---3--:R-:W-:Y:S05]  /*9210*/  @!P0 NANOSLEEP.SYNCS 0x989680 ;  /* 0x009896800000895d */ /* 0x008fea0003900000 */
[----:B------:R-:W3:Y:S02]  /*9220*/  @!P0 SYNCS.PHASECHK.TRANS64 P0, [R0+URZ], R3 ;  /* 0x00000003000085a7 */ /* 0x000ee400080010ff */
[----:B---3--:R-:W-:Y:S05]  /*9230*/  @!P0 BRA `(.L_x_168) ;  /* 0xfffffffc00f08947 */ /* 0x008fea000383ffff */
[----:B------:R-:W-:Y:S05]  /*9240*/  BRA `(.L_x_169) ;  /* 0xffffff9800887947 */ /* 0x000fea000383ffff */
.L_x_51:
[----:B------:R-:W-:-:S07]  /*9250*/  MOV R0, UR5 ;  /* 0x0000000500007c02 */ /* 0x000fce0008000f00 */
.L_x_170:
[----:B-1----:R1:W3:Y:S02]  /*9260*/  SYNCS.PHASECHK.TRANS64.TRYWAIT P0, [R0+URZ], R3 ;  /* 0x00000003000075a7 */ /* 0x0022e400080011ff */
[----:B---3--:R-:W-:Y:S05]  /*9270*/  @!P0 NANOSLEEP.SYNCS 0x989680 ;  /* 0x009896800000895d */ /* 0x008fea0003900000 */
[----:B------:R-:W3:Y:S02]  /*9280*/  @!P0 SYNCS.PHASECHK.TRANS64 P0, [R0+URZ], R3 ;  /* 0x00000003000085a7 */ /* 0x000ee400080010ff */
[----:B---3--:R-:W-:Y:S05]  /*9290*/  @!P0 BRA `(.L_x_170) ;  /* 0xfffffffc00f08947 */ /* 0x008fea000383ffff */
[----:B------:R-:W-:Y:S05]  /*92a0*/  BRA `(.L_x_171) ;  /* 0xffffff9800947947 */ /* 0x000fea000383ffff */
.L_x_52:
[----:B------:R-:W-:-:S07]  /*92b0*/  MOV R0, UR5 ;  /* 0x0000000500007c02 */ /* 0x000fce0008000f00 */
.L_x_172:
[----:B-1----:R1:W3:Y:S02]  /*92c0*/  SYNCS.PHASECHK.TRANS64.TRYWAIT P0, [R0+URZ], R3 ;  /* 0x00000003000075a7 */ /* 0x0022e400080011ff */
[----:B---3--:R-:W-:Y:S05]  /*92d0*/  @!P0 NANOSLEEP.SYNCS 0x989680 ;  /* 0x009896800000895d */ /* 0x008fea0003900000 */
[----:B------:R-:W3:Y:S02]  /*92e0*/  @!P0 SYNCS.PHASECHK.TRANS64 P0, [R0+URZ], R3 ;  /* 0x00000003000085a7 */ /* 0x000ee400080010ff */
[----:B---3--:R-:W-:Y:S05]  /*92f0*/  @!P0 BRA `(.L_x_172) ;  /* 0xfffffffc00f08947 */ /* 0x008fea000383ffff */
[----:B------:R-:W-:Y:S05]  /*9300*/  BRA `(.L_x_173) ;  /* 0xffffff9800a07947 */ /* 0x000fea000383ffff */
.L_x_53:
[----:B------:R-:W-:-:S07]  /*9310*/  MOV R0, UR5 ;  /* 0x0000000500007c02 */ /* 0x000fce0008000f00 */
.L_x_174:
[----:B-1----:R1:W3:Y:S02]  /*9320*/  SYNCS.PHASECHK.TRANS64.TRYWAIT P0, [R0+URZ], R3 ;  /* 0x00000003000075a7 */ /* 0x0022e400080011ff */
[----:B---3--:R-:W-:Y:S05]  /*9330*/  @!P0 NANOSLEEP.SYNCS 0x989680 ;  /* 0x009896800000895d */ /* 0x008fea0003900000 */
[----:B------:R-:W3:Y:S02]  /*9340*/  @!P0 SYNCS.PHASECHK.TRANS64 P0, [R0+URZ], R3 ;  /* 0x00000003000085a7 */ /* 0x000ee400080010ff */
[----:B---3--:R-:W-:Y:S05]  /*9350*/  @!P0 BRA `(.L_x_174) ;  /* 0xfffffffc00f08947 */ /* 0x008fea000383ffff */
[----:B------:R-:W-:Y:S05]  /*9360*/  BRA `(.L_x_175) ;  /* 0xffffff9800ac7947 */ /* 0x000fea000383ffff */
.L_x_54:
[----:B------:R-:W-:-:S07]  /*9370*/  MOV R0, UR5 ;  /* 0x0000000500007c02 */ /* 0x000fce0008000f00 */
.L_x_176:
[----:B-1----:R1:W3:Y:S02]  /*9380*/  SYNCS.PHASECHK.TRANS64.TRYWAIT P0, [R0+URZ], R3 ;  /* 0x00000003000075a7 */ /* 0x0022e400080011ff */
[----:B---3--:R-:W-:Y:S05]  /*9390*/  @!P0 NANOSLEEP.SYNCS 0x989680 ;  /* 0x009896800000895d */ /* 0x008fea0003900000 */
[----:B------:R-:W3:Y:S02]  /*93a0*/  @!P0 SYNCS.PHASECHK.TRANS64 P0, [R0+URZ], R3 ;  /* 0x00000003000085a7 */ /* 0x000ee400080010ff */
[----:B---3--:R-:W-:Y:S05]  /*93b0*/  @!P0 BRA `(.L_x_176) ;  /* 0xfffffffc00f08947 */ /* 0x008fea000383ffff */
[----:B------:R-:W-:Y:S05]  /*93c0*/  BRA `(.L_x_177) ;  /* 0xffffff9800b87947 */ /* 0x000fea000383ffff */
.L_x_55:
[----:B------:R-:W-:-:S07]  /*93d0*/  MOV R0, UR5 ;  /* 0x0000000500007c02 */ /* 0x000fce0008000f00 */
.L_x_178:
[----:B-1----:R1:W3:Y:S02]  /*93e0*/  SYNCS.PHASECHK.TRANS64.TRYWAIT P0, [R0+URZ], R3 ;  /* 0x00000003000075a7 */ /* 0x0022e400080011ff */
[----:B---3--:R-:W-:Y:S05]  /*93f0*/  @!P0 NANOSLEEP.SYNCS 0x989680 ;  /* 0x009896800000895d */ /* 0x008fea0003900000 */
[----:B------:R-:W3:Y:S02]  /*9400*/  @!P0 SYNCS.PHASECHK.TRANS64 P0, [R0+URZ], R3 ;  /* 0x00000003000085a7 */ /* 0x000ee400080010ff */
[----:B---3--:R-:W-:Y:S05]  /*9410*/  @!P0 BRA `(.L_x_178) ;  /* 0xfffffffc00f08947 */ /* 0x008fea000383ffff */
[----:B------:R-:W-:Y:S05]  /*9420*/  BRA `(.L_x_179) ;  /* 0xffffff9800c47947 */ /* 0x000fea000383ffff */
.L_x_56:
[----:B------:R-:W-:-:S07]  /*9430*/  MOV R0, UR5 ;  /* 0x0000000500007c02 */ /* 0x000fce0008000f00 */
.L_x_180:
[----:B-1----:R1:W3:Y:S02]  /*9440*/  SYNCS.PHASECHK.TRANS64.TRYWAIT P0, [R0+URZ], R3 ;  /* 0x00000003000075a7 */ /* 0x0022e400080011ff */
[----:B---3--:R-:W-:Y:S05]  /*9450*/  @!P0 NANOSLEEP.SYNCS 0x989680 ;  /* 0x009896800000895d */ /* 0x008fea0003900000 */
[----:B------:R-:W3:Y:S02]  /*9460*/  @!P0 SYNCS.PHASECHK.TRANS64 P0, [R0+URZ], R3 ;  /* 0x00000003000085a7 */ /* 0x000ee400080010ff */
[----:B---3--:R-:W-:Y:S05]  /*9470*/  @!P0 BRA `(.L_x_180) ;  /* 0xfffffffc00f08947 */ /* 0x008fea000383ffff */
[----:B------:R-:W-:Y:S05]  /*9480*/  BRA `(.L_x_181) ;  /* 0xffffff9800d07947 */ /* 0x000fea000383ffff */
.L_x_57:
[----:B------:R-:W-:-:S07]  /*9490*/  MOV R0, UR5 ;  /* 0x0000000500007c02 */ /* 0x000fce0008000f00 */
.L_x_182:
[----:B-1----:R1:W3:Y:S02]  /*94a0*/  SYNCS.PHASECHK.TRANS64.TRYWAIT P0, [R0+URZ], R3 ;  /* 0x00000003000075a7 */ /* 0x0022e400080011ff */
[----:B---3--:R-:W-:Y:S05]  /*94b0*/  @!P0 NANOSLEEP.SYNCS 0x989680 ;  /* 0x009896800000895d */ /* 0x008fea0003900000 */
[----:B------:R-:W3:Y:S02]  /*94c0*/  @!P0 SYNCS.PHASECHK.TRANS64 P0, [R0+URZ], R3 ;  /* 0x00000003000085a7 */ /* 0x000ee400080010ff */
[----:B---3--:R-:W-:Y:S05]  /*94d0*/  @!P0 BRA `(.L_x_182) ;  /* 0xfffffffc00f08947 */ /* 0x008fea000383ffff */
[----:B------:R-:W-:Y:S05]  /*94e0*/  BRA `(.L_x_183) ;  /* 0xffffff9800dc7947 */ /* 0x000fea000383ffff */
.L_x_58:
[----:B------:R-:W-:-:S07]  /*94f0*/  MOV R0, UR5 ;  /* 0x0000000500007c02 */ /* 0x000fce0008000f00 */
.L_x_184:
[----:B-1----:R1:W3:Y:S02]  /*9500*/  SYNCS.PHASECHK.TRANS64.TRYWAIT P0, [R0+URZ], R3 ;  /* 0x00000003000075a7 */ /* 0x0022e400080011ff */
[----:B---3--:R-:W-:Y:S05]  /*9510*/  @!P0 NANOSLEEP.SYNCS 0x989680 ;  /* 0x009896800000895d */ /* 0x008fea0003900000 */
[----:B------:R-:W3:Y:S02]  /*9520*/  @!P0 SYNCS.PHASECHK.TRANS64 P0, [R0+URZ], R3 ;  /* 0x00000003000085a7 */ /* 0x000ee400080010ff */
[----:B---3--:R-:W-:Y:S05]  /*9530*/  @!P0 BRA `(.L_x_184) ;  /* 0xfffffffc00f08947 */ /* 0x008fea000383ffff */
[----:B------:R-:W-:Y:S05]  /*9540*/  BRA `(.L_x_185) ;  /* 0xffffff9800e87947 */ /* 0x000fea000383ffff */
.L_x_59:
[----:B------:R-:W-:-:S07]  /*9550*/  MOV R0, UR5 ;  /* 0x0000000500007c02 */ /* 0x000fce0008000f00 */
.L_x_186:
[----:B-1----:R1:W3:Y:S02]  /*9560*/  SYNCS.PHASECHK.TRANS64.TRYWAIT P0, [R0+URZ], R3 ;  /* 0x00000003000075a7 */ /* 0x0022e400080011ff */
[----:B---3--:R-:W-:Y:S05]  /*9570*/  @!P0 NANOSLEEP.SYNCS 0x989680 ;  /* 0x009896800000895d */ /* 0x008fea0003900000 */
[----:B------:R-:W3:Y:S02]  /*9580*/  @!P0 SYNCS.PHASECHK.TRANS64 P0, [R0+URZ], R3 ;  /* 0x00000003000085a7 */ /* 0x000ee400080010ff */
[----:B---3--:R-:W-:Y:S05]  /*9590*/  @!P0 BRA `(.L_x_186) ;  /* 0xfffffffc00f08947 */ /* 0x008fea000383ffff */
[----:B------:R-:W-:Y:S05]  /*95a0*/  BRA `(.L_x_187) ;  /* 0xffffff9800f47947 */ /* 0x000fea000383ffff */
.L_x_62:
[----:B--2---:R2:W3:Y:S02]  /*95b0*/  SYNCS.PHASECHK.TRANS64.TRYWAIT P0, [R2+URZ+0x1c0], R4 ;  /* 0x0001c004020075a7 */ /* 0x0044e400080011ff */
[----:B---3--:R-:W-:Y:S05]  /*95c0*/  @!P0 NANOSLEEP.SYNCS 0x989680 ;  /* 0x009896800000895d */ /* 0x008fea0003900000 */
[----:B------:R-:W3:Y:S02]  /*95d0*/  @!P0 SYNCS.PHASECHK.TRANS64 P0, [R2+URZ+0x1c0], R4 ;  /* 0x0001c004020085a7 */ /* 0x000ee400080010ff */
[----:B---3--:R-:W-:Y:S05]  /*95e0*/  @!P0 BRA `(.L_x_62) ;  /* 0xfffffffc00f08947 */ /* 0x008fea000383ffff */
[----:B------:R-:W-:Y:S05]  /*95f0*/  BRA `(.L_x_188) ;  /* 0xffffff9c00587947 */ /* 0x000fea000383ffff */
.L_x_63:
[----:B------:R-:W-:-:S07]  /*9600*/  MOV R2, UR4 ;  /* 0x0000000400027c02 */ /* 0x000fce0008000f00 */
.L_x_189:
[----:B--2---:R2:W3:Y:S02]  /*9610*/  SYNCS.PHASECHK.TRANS64.TRYWAIT P0, [R2+URZ+0x170], R5 ;  /* 0x00017005020075a7 */ /* 0x0044e400080011ff */
[----:B---3--:R-:W-:Y:S05]  /*9620*/  @!P0 NANOSLEEP.SYNCS 0x989680 ;  /* 0x009896800000895d */ /* 0x008fea0003900000 */
[----:B------:R-:W3:Y:S02]  /*9630*/  @!P0 SYNCS.PHASECHK.TRANS64 P0, [R2+URZ+0x170], R5 ;  /* 0x00017005020085a7 */ /* 0x000ee400080010ff */
[----:B---3--:R-:W-:Y:S05]  /*9640*/  @!P0 BRA `(.L_x_189) ;  /* 0xfffffffc00f08947 */ /* 0x008fea000383ffff */
[----:B------:R-:W-:Y:S05]  /*9650*/  BRA `(.L_x_190) ;  /* 0xffffff9c00687947 */ /* 0x000fea000383ffff */
.L_x_64:
[----:B--2---:R2:W3:Y:S02]  /*9660*/  SYNCS.PHASECHK.TRANS64.TRYWAIT P1, [R2+URZ+0x160], R4 ;  /* 0x00016004020075a7 */ /* 0x0044e400080211ff */
[----:B---3--:R-:W-:Y:S05]  /*9670*/  @!P1 NANOSLEEP.SYNCS 0x989680 ;  /* 0x009896800000995d */ /* 0x008fea0003900000 */
[----:B------:R-:W3:Y:S02]  /*9680*/  @!P1 SYNCS.PHASECHK.TRANS64 P1, [R2+URZ+0x160], R4 ;  /* 0x00016004020095a7 */ /* 0x000ee400080210ff */
[----:B---3--:R-:W-:Y:S05]  /*9690*/  @!P1 BRA `(.L_x_64) ;  /* 0xfffffffc00f09947 */ /* 0x008fea000383ffff */
[----:B------:R-:W-:Y:S05]  /*96a0*/  BRA `(.L_x_191) ;  /* 0xffffff9c00987947 */ /* 0x000fea000383ffff */
.L_x_67:
[----:B------:R-:W-:-:S07]  /*96b0*/  MOV R0, UR4 ;  /* 0x0000000400007c02 */ /* 0x000fce0008000f00 */
.L_x_192:
[----:B--2---:R2:W3:Y:S02]  /*96c0*/  SYNCS.PHASECHK.TRANS64.TRYWAIT P0, [R0+URZ+0x170], R2 ;  /* 0x00017002000075a7 */ /* 0x0044e400080011ff */
[----:B---3--:R-:W-:Y:S05]  /*96d0*/  @!P0 NANOSLEEP.SYNCS 0x989680 ;  /* 0x009896800000895d */ /* 0x008fea0003900000 */
[----:B------:R-:W3:Y:S02]  /*96e0*/  @!P0 SYNCS.PHASECHK.TRANS64 P0, [R0+URZ+0x170], R2 ;  /* 0x00017002000085a7 */ /* 0x000ee400080010ff */
[----:B---3--:R-:W-:Y:S05]  /*96f0*/  @!P0 BRA `(.L_x_192) ;  /* 0xfffffffc00f08947 */ /* 0x008fea000383ffff */
[----:B------:R-:W-:Y:S05]  /*9700*/  BRA `(.L_x_66) ;  /* 0xffffff9c00ec7947 */ /* 0x000fea000383ffff */
.L_x_74:
[----:B-1----:R1:W2:Y:S02]  /*9710*/  SYNCS.PHASECHK.TRANS64.TRYWAIT P1, [R0+URZ+0x160], R2 ;  /* 0x00016002000075a7 */ /* 0x0022a400080211ff */
[----:B--2---:R-:W-:Y:S05]  /*9720*/  @!P1 NANOSLEEP.SYNCS 0x989680 ;  /* 0x009896800000995d */ /* 0x004fea0003900000 */
[----:B------:R-:W2:Y:S02]  /*9730*/  @!P1 SYNCS.PHASECHK.TRANS64 P1, [R0+URZ+0x160], R2 ;  /* 0x00016002000095a7 */ /* 0x000ea400080210ff */
[----:B--2---:R-:W-:Y:S05]  /*9740*/  @!P1 BRA `(.L_x_74) ;  /* 0xfffffffc00f09947 */ /* 0x004fea000383ffff */
[----:B------:R-:W-:Y:S05]  /*9750*/  BRA `(.L_x_193) ;  /* 0xffffffa400547947 */ /* 0x000fea000383ffff */
.L_x_75:
[----:B------:R-:W-:-:S07]  /*9760*/  MOV R2, UR23 ;  /* 0x0000001700027c02 */ /* 0x000fce0008000f00 */
.L_x_194:
[----:B-1----:R1:W2:Y:S02]  /*9770*/  SYNCS.PHASECHK.TRANS64.TRYWAIT P0, [R2+URZ+0x1a0], R0 ;  /* 0x0001a000020075a7 */ /* 0x0022a400080011ff */
[----:B--2---:R-:W-:Y:S05]  /*9780*/  @!P0 NANOSLEEP.SYNCS 0x989680 ;  /* 0x009896800000895d */ /* 0x004fea0003900000 */
[----:B------:R-:W2:Y:S02]  /*9790*/  @!P0 SYNCS.PHASECHK.TRANS64 P0, [R2+URZ+0x1a0], R0 ;  /* 0x0001a000020085a7 */ /* 0x000ea400080010ff */
[----:B--2---:R-:W-:Y:S05]  /*97a0*/  @!P0 BRA `(.L_x_194) ;  /* 0xfffffffc00f08947 */ /* 0x004fea000383ffff */
[----:B------:R-:W-:Y:S05]  /*97b0*/  BRA `(.L_x_195) ;  /* 0xffffffa400a47947 */ /* 0x000fea000383ffff */
.L_x_78:
[----:B------:R-:W-:Y:S07]  /*97c0*/  MOV R0, UR5 ;  /* 0x0000000500007c02 */ /* 0x000fee0008000f00 */
.L_x_196:
[----:B-1----:R1:W2:Y:S02]  /*97d0*/  SYNCS.PHASECHK.TRANS64.TRYWAIT P0, [R0+URZ], R2 ;  /* 0x00000002000075a7 */ /* 0x0022a400080011ff */
[----:B--2---:R-:W-:Y:S05]  /*97e0*/  @!P0 NANOSLEEP.SYNCS 0x989680 ;  /* 0x009896800000895d */ /* 0x004fea0003900000 */
[----:B------:R-:W2:Y:S02]  /*97f0*/  @!P0 SYNCS.PHASECHK.TRANS64 P0, [R0+URZ], R2 ;  /* 0x00000002000085a7 */ /* 0x000ea400080010ff */
[----:B--2---:R-:W-:Y:S05]  /*9800*/  @!P0 BRA `(.L_x_196) ;  /* 0xfffffffc00f08947 */ /* 0x004fea000383ffff */
[----:B------:R-:W-:Y:S05]  /*9810*/  BRA `(.L_x_77) ;  /* 0xffffffa400c07947 */ /* 0x000fea000383ffff */
.L_x_81:
[----:B------:R-:W-:-:S07]  /*9820*/  MOV R0, UR4 ;  /* 0x0000000400007c02 */ /* 0x000fce0008000f00 */
.L_x_197:
[----:B--2---:R2:W4:Y:S02]  /*9830*/  SYNCS.PHASECHK.TRANS64.TRYWAIT P0, [R0+URZ], R2 ;  /* 0x00000002000075a7 */ /* 0x00452400080011ff */
[----:B----4-:R-:W-:Y:S05]  /*9840*/  @!P0 NANOSLEEP.SYNCS 0x989680 ;  /* 0x009896800000895d */ /* 0x010fea0003900000 */
[----:B------:R-:W4:Y:S02]  /*9850*/  @!P0 SYNCS.PHASECHK.TRANS64 P0, [R0+URZ], R2 ;  /* 0x00000002000085a7 */ /* 0x000f2400080010ff */
[----:B----4-:R-:W-:Y:S05]  /*9860*/  @!P0 BRA `(.L_x_197) ;  /* 0xfffffffc00f08947 */ /* 0x010fea000383ffff */
[----:B------:R-:W-:Y:S05]  /*9870*/  BRA `(.L_x_198) ;  /* 0xffffffa800747947 */ /* 0x000fea000383ffff */
.L_x_82:
[----:B------:R-:W-:-:S07]  /*9880*/  MOV R0, UR5 ;  /* 0x0000000500007c02 */ /* 0x000fce0008000f00 */
.L_x_199:
[----:B-1----:R1:W2:Y:S02]  /*9890*/  SYNCS.PHASECHK.TRANS64.TRYWAIT P0, [R0+URZ], R3 ;  /* 0x00000003000075a7 */ /* 0x0022a400080011ff */
[----:B--2---:R-:W-:Y:S05]  /*98a0*/  @!P0 NANOSLEEP.SYNCS 0x989680 ;  /* 0x009896800000895d */ /* 0x004fea0003900000 */
[----:B------:R-:W2:Y:S02]  /*98b0*/  @!P0 SYNCS.PHASECHK.TRANS64 P0, [R0+URZ], R3 ;  /* 0x00000003000085a7 */ /* 0x000ea400080010ff */
[----:B--2---:R-:W-:Y:S05]  /*98c0*/  @!P0 BRA `(.L_x_199) ;  /* 0xfffffffc00f08947 */ /* 0x004fea000383ffff */
[----:B------:R-:W-:Y:S05]  /*98d0*/  BRA `(.L_x_200) ;  /* 0xffffffa800807947 */ /* 0x000fea000383ffff */
.L_x_83:
[----:B------:R-:W-:-:S07]  /*98e0*/  MOV R0, UR5 ;  /* 0x0000000500007c02 */ /* 0x000fce0008000f00 */
.L_x_201:
[----:B-1----:R1:W2:Y:S02]  /*98f0*/  SYNCS.PHASECHK.TRANS64.TRYWAIT P0, [R0+URZ], R3 ;  /* 0x00000003000075a7 */ /* 0x0022a400080011ff */
[----:B--2---:R-:W-:Y:S05]  /*9900*/  @!P0 NANOSLEEP.SYNCS 0x989680 ;  /* 0x009896800000895d */ /* 0x004fea0003900000 */
[----:B------:R-:W2:Y:S02]  /*9910*/  @!P0 SYNCS.PHASECHK.TRANS64 P0, [R0+URZ], R3 ;  /* 0x00000003000085a7 */ /* 0x000ea400080010ff */
[----:B--2---:R-:W-:Y:S05]  /*9920*/  @!P0 BRA `(.L_x_201) ;  /* 0xfffffffc00f08947 */ /* 0x004fea000383ffff */
[----:B------:R-:W-:Y:S05]  /*9930*/  BRA `(.L_x_202) ;  /* 0xffffffa8008c7947 */ /* 0x000fea000383ffff */
.L_x_84:
[----:B-1----:R-:W-:-:S07]  /*9940*/  MOV R0, UR4 ;  /* 0x0000000400007c02 */ /* 0x002fce0008000f00 */
.L_x_203:
[----:B-1----:R1:W2:Y:S02]  /*9950*/  SYNCS.PHASECHK.TRANS64.TRYWAIT P0, [R0+URZ], R2 ;  /* 0x00000002000075a7 */ /* 0x0022a400080011ff */
[----:B--2---:R-:W-:Y:S05]  /*9960*/  @!P0 NANOSLEEP.SYNCS 0x989680 ;  /* 0x009896800000895d */ /* 0x004fea0003900000 */
[----:B------:R-:W2:Y:S02]  /*9970*/  @!P0 SYNCS.PHASECHK.TRANS64 P0, [R0+URZ], R2 ;  /* 0x00000002000085a7 */ /* 0x000ea400080010ff */
[----:B--2---:R-:W-:Y:S05]  /*9980*/  @!P0 BRA `(.L_x_203) ;  /* 0xfffffffc00f08947 */ /* 0x004fea000383ffff */
[----:B------:R-:W-:Y:S05]  /*9990*/  BRA `(.L_x_204) ;  /* 0xffffffa800987947 */ /* 0x000fea000383ffff */
.L_x_89:
[----:B-1----:R1:W2:Y:S02]  /*99a0*/  SYNCS.PHASECHK.TRANS64.TRYWAIT P0, [R8+URZ+0x160], R0 ;  /* 0x00016000080075a7 */ /* 0x0022a400080011ff */
[----:B--2---:R-:W-:Y:S05]  /*99b0*/  @!P0 NANOSLEEP.SYNCS 0x989680 ;  /* 0x009896800000895d */ /* 0x004fea0003900000 */
[----:B------:R-:W2:Y:S02]  /*99c0*/  @!P0 SYNCS.PHASECHK.TRANS64 P0, [R8+URZ+0x160], R0 ;  /* 0x00016000080085a7 */ /* 0x000ea400080010ff */
[----:B--2---:R-:W-:Y:S05]  /*99d0*/  @!P0 BRA `(.L_x_89) ;  /* 0xfffffffc00f08947 */ /* 0x004fea000383ffff */
[----:B------:R-:W-:Y:S05]  /*99e0*/  BRA `(.L_x_205) ;  /* 0xffffffac00dc7947 */ /* 0x000fea000383ffff */
.L_x_92:
[----:B-1----:R-:W-:Y:S07]  /*99f0*/  MOV R0, UR21 ;  /* 0x0000001500007c02 */ /* 0x002fee0008000f00 */
.L_x_206:
[----:B-1----:R1:W2:Y:S02]  /*9a00*/  SYNCS.PHASECHK.TRANS64.TRYWAIT P1, [R0+URZ+0x158], R2 ;  /* 0x00015802000075a7 */ /* 0x0022a400080211ff */
[----:B--2---:R-:W-:Y:S05]  /*9a10*/  @!P1 NANOSLEEP.SYNCS 0x989680 ;  /* 0x009896800000995d */ /* 0x004fea0003900000 */
[----:B------:R-:W2:Y:S02]  /*9a20*/  @!P1 SYNCS.PHASECHK.TRANS64 P1, [R0+URZ+0x158], R2 ;  /* 0x00015802000095a7 */ /* 0x000ea400080210ff */
[----:B--2---:R-:W-:Y:S05]  /*9a30*/  @!P1 BRA `(.L_x_206) ;  /* 0xfffffffc00f09947 */ /* 0x004fea000383ffff */
[----:B------:R-:W-:Y:S05]  /*9a40*/  BRA `(.L_x_91) ;  /* 0xffffffb400587947 */ /* 0x000fea000383ffff */
.L_x_95:
[----:B-1----:R-:W-:Y:S07]  /*9a50*/  MOV R0, UR21 ;  /* 0x0000001500007c02 */ /* 0x002fee0008000f00 */
.L_x_207:
[----:B-1----:R1:W2:Y:S02]  /*9a60*/  SYNCS.PHASECHK.TRANS64.TRYWAIT P0, [R0+URZ+0x130], R4 ;  /* 0x00013004000075a7 */ /* 0x0022a400080011ff */
[----:B--2---:R-:W-:Y:S05]  /*9a70*/  @!P0 NANOSLEEP.SYNCS 0x989680 ;  /* 0x009896800000895d */ /* 0x004fea0003900000 */
[----:B------:R-:W2:Y:S02]  /*9a80*/  @!P0 SYNCS.PHASECHK.TRANS64 P0, [R0+URZ+0x130], R4 ;  /* 0x00013004000085a7 */ /* 0x000ea400080010ff */
[----:B--2---:R-:W-:Y:S05]  /*9a90*/  @!P0 BRA `(.L_x_207) ;  /* 0xfffffffc00f08947 */ /* 0x004fea000383ffff */
[----:B------:R-:W-:Y:S05]  /*9aa0*/  BRA `(.L_x_208) ;  /* 0xffffffb400b07947 */ /* 0x000fea000383ffff */
.L_x_96:
[----:B------:R-:W-:Y:S07]  /*9ab0*/  MOV R0, UR21 ;  /* 0x0000001500007c02 */ /* 0x000fee0008000f00 */
.L_x_209:
[----:B-1----:R1:W2:Y:S02]  /*9ac0*/  SYNCS.PHASECHK.TRANS64.TRYWAIT P0, [R0+URZ+0x138], R4 ;  /* 0x00013804000075a7 */ /* 0x0022a400080011ff */
[----:B--2---:R-:W-:Y:S05]  /*9ad0*/  @!P0 NANOSLEEP.SYNCS 0x989680 ;  /* 0x009896800000895d */ /* 0x004fea0003900000 */
[----:B------:R-:W2:Y:S02]  /*9ae0*/  @!P0 SYNCS.PHASECHK.TRANS64 P0, [R0+URZ+0x138], R4 ;  /* 0x00013804000085a7 */ /* 0x000ea400080010ff */
[----:B--2---:R-:W-:Y:S05]  /*9af0*/  @!P0 BRA `(.L_x_209) ;  /* 0xfffffffc00f08947 */ /* 0x004fea000383ffff */
[----:B------:R-:W-:Y:S05]  /*9b00*/  BRA `(.L_x_210) ;  /* 0xffffffb400e87947 */ /* 0x000fea000383ffff */
.L_x_97:
[----:B------:R-:W-:Y:S07]  /*9b10*/  MOV R0, UR21 ;  /* 0x0000001500007c02 */ /* 0x000fee0008000f00 */
.L_x_211:
[----:B-1----:R1:W2:Y:S02]  /*9b20*/  SYNCS.PHASECHK.TRANS64.TRYWAIT P0, [R0+URZ+0x140], R4 ;  /* 0x00014004000075a7 */ /* 0x0022a400080011ff */
[----:B--2---:R-:W-:Y:S05]  /*9b30*/  @!P0 NANOSLEEP.SYNCS 0x989680 ;  /* 0x009896800000895d */ /* 0x004fea0003900000 */
[----:B------:R-:W2:Y:S02]  /*9b40*/  @!P0 SYNCS.PHASECHK.TRANS64 P0, [R0+URZ+0x140], R4 ;  /* 0x00014004000085a7 */ /* 0x000ea400080010ff */
[----:B--2---:R-:W-:Y:S05]  /*9b50*/  @!P0 BRA `(.L_x_211) ;  /* 0xfffffffc00f08947 */ /* 0x004fea000383ffff */
[----:B------:R-:W-:Y:S05]  /*9b60*/  BRA `(.L_x_212) ;  /* 0xffffffb8002c7947 */ /* 0x000fea000383ffff */
.L_x_98:
[----:B------:R-:W-:Y:S07]  /*9b70*/  MOV R0, UR21 ;  /* 0x0000001500007c02 */ /* 0x000fee0008000f00 */
.L_x_213:
[----:B-1----:R1:W2:Y:S02]  /*9b80*/  SYNCS.PHASECHK.TRANS64.TRYWAIT P0, [R0+URZ+0x148], R4 ;  /* 0x00014804000075a7 */ /* 0x0022a400080011ff */
[----:B--2---:R-:W-:Y:S05]  /*9b90*/  @!P0 NANOSLEEP.SYNCS 0x989680 ;  /* 0x009896800000895d */ /* 0x004fea0003900000 */
[----:B------:R-:W2:Y:S02]  /*9ba0*/  @!P0 SYNCS.PHASECHK.TRANS64 P0, [R0+URZ+0x148], R4 ;  /* 0x00014804000085a7 */ /* 0x000ea400080010ff */
[----:B--2---:R-:W-:Y:S05]  /*9bb0*/  @!P0 BRA `(.L_x_213) ;  /* 0xfffffffc00f08947 */ /* 0x004fea000383ffff */
[----:B------:R-:W-:Y:S05]  /*9bc0*/  BRA `(.L_x_214) ;  /* 0xffffffb800747947 */ /* 0x000fea000383ffff */
.L_x_100:
[----:B------:R-:W-:-:S07]  /*9bd0*/  MOV R0, UR21 ;  /* 0x0000001500007c02 */ /* 0x000fce0008000f00 */
.L_x_215:
[----:B--2---:R2:W4:Y:S02]  /*9be0*/  SYNCS.PHASECHK.TRANS64.TRYWAIT P0, [R0+URZ+0x130], R2 ;  /* 0x00013002000075a7 */ /* 0x00452400080011ff */
[----:B----4-:R-:W-:Y:S05]  /*9bf0*/  @!P0 NANOSLEEP.SYNCS 0x989680 ;  /* 0x009896800000895d */ /* 0x010fea0003900000 */
[----:B------:R-:W4:Y:S02]  /*9c00*/  @!P0 SYNCS.PHASECHK.TRANS64 P0, [R0+URZ+0x130], R2 ;  /* 0x00013002000085a7 */ /* 0x000f2400080010ff */
[----:B----4-:R-:W-:Y:S05]  /*9c10*/  @!P0 BRA `(.L_x_215) ;  /* 0xfffffffc00f08947 */ /* 0x010fea000383ffff */
[----:B------:R-:W-:Y:S05]  /*9c20*/  BRA `(.L_x_216) ;  /* 0xffffffb800ec7947 */ /* 0x000fea000383ffff */
.L_x_101:
[----:B--2---:R-:W-:-:S07]  /*9c30*/  MOV R0, UR21 ;  /* 0x0000001500007c02 */ /* 0x004fce0008000f00 */
.L_x_217:
[----:B--2---:R2:W4:Y:S02]  /*9c40*/  SYNCS.PHASECHK.TRANS64.TRYWAIT P0, [R0+URZ+0x138], R2 ;  /* 0x00013802000075a7 */ /* 0x00452400080011ff */
[----:B----4-:R-:W-:Y:S05]  /*9c50*/  @!P0 NANOSLEEP.SYNCS 0x989680 ;  /* 0x009896800000895d */ /* 0x010fea0003900000 */
[----:B------:R-:W4:Y:S02]  /*9c60*/  @!P0 SYNCS.PHASECHK.TRANS64 P0, [R0+URZ+0x138], R2 ;  /* 0x00013802000085a7 */ /* 0x000f2400080010ff */
[----:B----4-:R-:W-:Y:S05]  /*9c70*/  @!P0 BRA `(.L_x_217) ;  /* 0xfffffffc00f08947 */ /* 0x010fea000383ffff */
[----:B------:R-:W-:Y:S05]  /*9c80*/  BRA `(.L_x_218) ;  /* 0xffffffb800dc7947 */ /* 0x000fea000383ffff */
.L_x_102:
[----:B--2---:R-:W-:-:S07]  /*9c90*/  MOV R0, UR21 ;  /* 0x0000001500007c02 */ /* 0x004fce0008000f00 */
.L_x_219:
[----:B--2---:R2:W4:Y:S02]  /*9ca0*/  SYNCS.PHASECHK.TRANS64.TRYWAIT P0, [R0+URZ+0x140], R2 ;  /* 0x00014002000075a7 */ /* 0x00452400080011ff */
[----:B----4-:R-:W-:Y:S05]  /*9cb0*/  @!P0 NANOSLEEP.SYNCS 0x989680 ;  /* 0x009896800000895d */ /* 0x010fea0003900000 */
[----:B------:R-:W4:Y:S02]  /*9cc0*/  @!P0 SYNCS.PHASECHK.TRANS64 P0, [R0+URZ+0x140], R2 ;  /* 0x00014002000085a7 */ /* 0x000f2400080010ff */
[----:B----4-:R-:W-:Y:S05]  /*9cd0*/  @!P0 BRA `(.L_x_219) ;  /* 0xfffffffc00f08947 */ /* 0x010fea000383ffff */
[----:B------:R-:W-:Y:S05]  /*9ce0*/  BRA `(.L_x_220) ;  /* 0xffffffb800cc7947 */ /* 0x000fea000383ffff */
.L_x_104:
[----:B-1----:R1:W2:Y:S02]  /*9cf0*/  SYNCS.PHASECHK.TRANS64.TRYWAIT P0, [R3+URZ+0x160], R0 ;  /* 0x00016000030075a7 */ /* 0x0022a400080011ff */
[----:B--2---:R-:W-:Y:S05]  /*9d00*/  @!P0 NANOSLEEP.SYNCS 0x989680 ;  /* 0x009896800000895d */ /* 0x004fea0003900000 */
[----:B------:R-:W2:Y:S02]  /*9d10*/  @!P0 SYNCS.PHASECHK.TRANS64 P0, [R3+URZ+0x160], R0 ;  /* 0x00016000030085a7 */ /* 0x000ea400080010ff */
[----:B--2---:R-:W-:Y:S05]  /*9d20*/  @!P0 BRA `(.L_x_104) ;  /* 0xfffffffc00f08947 */ /* 0x004fea000383ffff */
[----:B------:R-:W-:Y:S05]  /*9d30*/  BRA `(.L_x_221) ;  /* 0xffffffbc00987947 */ /* 0x000fea000383ffff */
.L_x_115:
[----:B-1----:R-:W-:Y:S04]  /*9d40*/  MOV R0, UR44 ;  /* 0x0000002c00007c02 */ /* 0x002fe80008000f00 */
[----:B------:R1:W2:Y:S03]  /*9d50*/  SYNCS.PHASECHK.TRANS64.TRYWAIT P1, [R0+URZ+0x110], R3 ;  /* 0x00011003000075a7 */ /* 0x0002a600080211ff */
[----:B--2---:R-:W-:Y:S05]  /*9d60*/  @!P1 NANOSLEEP.SYNCS 0x989680 ;  /* 0x009896800000995d */ /* 0x004fea0003900000 */
[----:B------:R-:W2:Y:S02]  /*9d70*/  @!P1 SYNCS.PHASECHK.TRANS64 P1, [R0+URZ+0x110], R3 ;  /* 0x00011003000095a7 */ /* 0x000ea400080210ff */
[----:B--2---:R-:W-:Y:S05]  /*9d80*/  @!P1 BRA `(.L_x_115) ;  /* 0xfffffffc00ec9947 */ /* 0x004fea000383ffff */
[----:B------:R-:W-:Y:S05]  /*9d90*/  BRA `(.L_x_114) ;  /* 0xffffffc800fc7947 */ /* 0x000fea000383ffff */
.L_x_117:
[----:B-1----:R1:W3:Y:S02]  /*9da0*/  SYNCS.PHASECHK.TRANS64.TRYWAIT P0, [R26+URZ+0x180], R2 ;  /* 0x000180021a0075a7 */ /* 0x0022e400080011ff */
[----:B---3--:R-:W-:Y:S05]  /*9db0*/  @!P0 NANOSLEEP.SYNCS 0x989680 ;  /* 0x009896800000895d */ /* 0x008fea0003900000 */
[----:B------:R-:W3:Y:S02]  /*9dc0*/  @!P0 SYNCS.PHASECHK.TRANS64 P0, [R26+URZ+0x180], R2 ;  /* 0x000180021a0085a7 */ /* 0x000ee400080010ff */
[----:B---3--:R-:W-:Y:S05]  /*9dd0*/  @!P0 BRA `(.L_x_117) ;  /* 0xfffffffc00f08947 */ /* 0x008fea000383ffff */
[----:B------:R-:W-:Y:S05]  /*9de0*/  BRA `(.L_x_116) ;  /* 0xffffffcc00207947 */ /* 0x000fea000383ffff */
.L_x_126:
[----:B---3--:R3:W4:Y:S02]  /*9df0*/  SYNCS.PHASECHK.TRANS64.TRYWAIT P0, [R4+URZ+0x110], R0 ;  /* 0x00011000040075a7 */ /* 0x00872400080011ff */
[----:B----4-:R-:W-:Y:S05]  /*9e00*/  @!P0 NANOSLEEP.SYNCS 0x989680 ;  /* 0x009896800000895d */ /* 0x010fea0003900000 */
[----:B------:R-:W4:Y:S02]  /*9e10*/  @!P0 SYNCS.PHASECHK.TRANS64 P0, [R4+URZ+0x110], R0 ;  /* 0x00011000040085a7 */ /* 0x000f2400080010ff */
[----:B----4-:R-:W-:Y:S05]  /*9e20*/  @!P0 BRA `(.L_x_126) ;  /* 0xfffffffc00f08947 */ /* 0x010fea000383ffff */
[----:B------:R-:W-:Y:S05]  /*9e30*/  BRA `(.L_x_125) ;  /* 0xffffffd4000c7947 */ /* 0x000fea000383ffff */
.L_x_134:
[----:B-1----:R1:W4:Y:S02]  /*9e40*/  SYNCS.PHASECHK.TRANS64.TRYWAIT P0, [R2+URZ+0x110], R4 ;  /* 0x00011004020075a7 */ /* 0x00232400080011ff */
[----:B----4-:R-:W-:Y:S05]  /*9e50*/  @!P0 NANOSLEEP.SYNCS 0x989680 ;  /* 0x009896800000895d */ /* 0x010fea0003900000 */
[----:B------:R-:W4:Y:S02]  /*9e60*/  @!P0 SYNCS.PHASECHK.TRANS64 P0, [R2+URZ+0x110], R4 ;  /* 0x00011004020085a7 */ /* 0x000f2400080010ff */
[----:B----4-:R-:W-:Y:S05]  /*9e70*/  @!P0 BRA `(.L_x_134) ;  /* 0xfffffffc00f08947 */ /* 0x010fea000383ffff */
[----:B------:R-:W-:Y:S05]  /*9e80*/  BRA `(.L_x_133) ;  /* 0xffffffdc001c7947 */ /* 0x000fea000383ffff */
.L_x_142:
[----:B---3--:R3:W4:Y:S02]  /*9e90*/  SYNCS.PHASECHK.TRANS64.TRYWAIT P0, [R3+URZ+0x110], R0 ;  /* 0x00011000030075a7 */ /* 0x00872400080011ff */
[----:B----4-:R-:W-:Y:S05]  /*9ea0*/  @!P0 NANOSLEEP.SYNCS 0x989680 ;  /* 0x009896800000895d */ /* 0x010fea0003900000 */
[----:B------:R-:W4:Y:S02]  /*9eb0*/  @!P0 SYNCS.PHASECHK.TRANS64 P0, [R3+URZ+0x110], R0 ;  /* 0x00011000030085a7 */ /* 0x000f2400080010ff */
[----:B----4-:R-:W-:Y:S05]  /*9ec0*/  @!P0 BRA `(.L_x_142) ;  /* 0xfffffffc00f08947 */ /* 0x010fea000383ffff */
[----:B------:R-:W-:Y:S05]  /*9ed0*/  BRA `(.L_x_141) ;  /* 0xffffffe400287947 */ /* 0x000fea000383ffff */
        .weak           $__internal_0_$__cuda_sm10x_tcgen05_guardrail_trap_col_being_dealloced_not_returned_by_alloc
        .type           $__internal_0_$__cuda_sm10x_tcgen05_guardrail_trap_col_being_dealloced_not_returned_by_alloc,@function
        .size           $__internal_0_$__cuda_sm10x_tcgen05_guardrail_trap_col_being_dealloced_not_returned_by_alloc,($__internal_1_$__cuda_sm10x_tcgen05_guardrail_trap_phase_invalid_during_alloc - $__internal_0_$__cuda_sm10x_tcgen05_guardrail_trap_col_being_dealloced_not_returned_by_alloc)
$__internal_0_$__cuda_sm10x_tcgen05_guardrail_trap_col_being_dealloced_not_returned_by_alloc:
[----:B------:R-:W-:Y:S05]  /*9ee0*/  BPT.TRAP 0x1 ;  /* 0x000000040000795c */ /* 0x000fea0000300000 */
[----:B------:R-:W-:-:S04]  /*9ef0*/  HFMA2 R3, -RZ, RZ, 0, 0 ;  /* 0x00000000ff037431 */ /* 0x000fc800000001ff */
[----:B------:R-:W-:Y:S05]  /*9f00*/  RET.REL.NODEC R2 `(_ZN7cutlass13device_kernelINS_4gemm6kernel13GemmUniversalIN4cute5tupleIJiiiiEEENS1_10collective13CollectiveMmaINS1_35MainloopSm100TmaUmmaWarpSpecializedILi17ELi2ELi4ENS5_IJNS4_1CILi2EEENSA_ILi1EEESC_EEEEENS5_IJNSA_ILi64EEENSA_ILi128EEENSA_ILi32EEEEEENS_6half_tENS5_IJlSC_lEEESJ_SK_NS4_8TiledMMAINS4_8MMA_AtomIJNS4_20SM100_MMA_F16BF16_SSISJ_SJ_fLi64ELi128ELNS4_4UMMA5MajorE0ELSP_0ELNSO_7ScaleInE0ELSQ_0EEEEEENS4_6LayoutINS5_IJSC_SC_SC_EEENS5_IJNSA_ILi0EEESV_SV_EEEEENS5_IJNS4_10UnderscoreESY_SY_EEEEENS4_13SM90_TMA_LOADENS4_14ComposedLayoutINS4_7SwizzleILi2ELi4ELi3EEENS4_18smem_ptr_flag_bitsILi16EEENST_INS5_IJNSA_ILi8EEESH_EEENS5_IJSH_SC_EEEEEEEvNS4_8identityENS4_23SM90_TMA_LOAD_MULTICASTES1B_vS1C_EENS_8epilogue10collective18CollectiveEpilogueINS1F_23Sm100TmaWarpSpecializedILi4ELi2ELi16ELb1ELb0EEEJSI_NS5_IJNST_ISF_SC_EENST_ISH_SC_EEEEESJ_SK_SJ_SK_NS1F_6fusion15FusionCallbacksIS1J_NS1N_17LinearCombinationISJ_fSJ_fLNS_15FloatRoundStyleE2EEESI_S1M_JEEENS4_5SM1004TMEM4LOAD26SM100_TMEM_LOAD_16dp256b4xES11_S1B_NS4_17SM75_U32x4_LDSM_NENS4_14SM90_TMA_STOREES1B_NS4_17SM90_U32x4_STSM_NENS4_39AutoVectorizingCopyWithAssumedAlignmentILi128EEEEEEvvEEEEvNT_6ParamsE) ;  /* 0xffffff60023c7950 */ /* 0x000fea0003c3ffff */
        .weak           $__internal_1_$__cuda_sm10x_tcgen05_guardrail_trap_phase_invalid_during_alloc
        .type           $__internal_1_$__cuda_sm10x_tcgen05_guardrail_trap_phase_invalid_during_alloc,@function
        .size           $__internal_1_$__cuda_sm10x_tcgen05_guardrail_trap_phase_invalid_during_alloc,($__internal_2_$__cuda_sm10x_tcgen05_guardrail_trap_unallocated_columns_being_dealloced - $__internal_1_$__cuda_sm10x_tcgen05_guardrail_trap_phase_invalid_during_alloc)
$__internal_1_$__cuda_sm10x_tcgen05_guardrail_trap_phase_invalid_during_alloc:
[----:B------:R-:W-:Y:S05]  /*9f10*/  BPT.TRAP 0x1 ;  /* 0x000000040000795c */ /* 0x000fea0000300000 */
[----:B------:R-:W-:-:S04]  /*9f20*/  MOV R5, 0x0 ;  /* 0x0000000000057802 */ /* 0x000fc80000000f00 */
[----:B------:R-:W-:Y:S05]  /*9f30*/  RET.REL.NODEC R4 `(_ZN7cutlass13device_kernelINS_4gemm6kernel13GemmUniversalIN4cute5tupleIJiiiiEEENS1_10collective13CollectiveMmaINS1_35MainloopSm100TmaUmmaWarpSpecializedILi17ELi2ELi4ENS5_IJNS4_1CILi2EEENSA_ILi1EEESC_EEEEENS5_IJNSA_ILi64EEENSA_ILi128EEENSA_ILi32EEEEEENS_6half_tENS5_IJlSC_lEEESJ_SK_NS4_8TiledMMAINS4_8MMA_AtomIJNS4_20SM100_MMA_F16BF16_SSISJ_SJ_fLi64ELi128ELNS4_4UMMA5MajorE0ELSP_0ELNSO_7ScaleInE0ELSQ_0EEEEEENS4_6LayoutINS5_IJSC_SC_SC_EEENS5_IJNSA_ILi0EEESV_SV_EEEEENS5_IJNS4_10UnderscoreESY_SY_EEEEENS4_13SM90_TMA_LOADENS4_14ComposedLayoutINS4_7SwizzleILi2ELi4ELi3EEENS4_18smem_ptr_flag_bitsILi16EEENST_INS5_IJNSA_ILi8EEESH_EEENS5_IJSH_SC_EEEEEEEvNS4_8identityENS4_23SM90_TMA_LOAD_MULTICASTES1B_vS1C_EENS_8epilogue10collective18CollectiveEpilogueINS1F_23Sm100TmaWarpSpecializedILi4ELi2ELi16ELb1ELb0EEEJSI_NS5_IJNST_ISF_SC_EENST_ISH_SC_EEEEESJ_SK_SJ_SK_NS1F_6fusion15FusionCallbacksIS1J_NS1N_17LinearCombinationISJ_fSJ_fLNS_15FloatRoundStyleE2EEESI_S1M_JEEENS4_5SM1004TMEM4LOAD26SM100_TMEM_LOAD_16dp256b4xES11_S1B_NS4_17SM75_U32x4_LDSM_NENS4_14SM90_TMA_STOREES1B_NS4_17SM90_U32x4_STSM_NENS4_39AutoVectorizingCopyWithAssumedAlignmentILi128EEEEEEvvEEEEvNT_6ParamsE) ;  /* 0xffffff6004307950 */ /* 0x000fea0003c3ffff */
        .weak           $__internal_2_$__cuda_sm10x_tcgen05_guardrail_trap_unallocated_columns_being_dealloced
        .type           $__internal_2_$__cuda_sm10x_tcgen05_guardrail_trap_unallocated_columns_being_dealloced,@function
        .size           $__internal_2_$__cuda_sm10x_tcgen05_guardrail_trap_unallocated_columns_being_dealloced,(.L_x_223 - $__internal_2_$__cuda_sm10x_tcgen05_guardrail_trap_unallocated_columns_being_dealloced)
$__internal_2_$__cuda_sm10x_tcgen05_guardrail_trap_unallocated_columns_being_dealloced:
[----:B------:R-:W-:Y:S05]  /*9f40*/  BPT.TRAP 0x1 ;  /* 0x000000040000795c */ /* 0x000fea0000300000 */
[----:B------:R-:W-:-:S04]  /*9f50*/  HFMA2 R3, -RZ, RZ, 0, 0 ;  /* 0x00000000ff037431 */ /* 0x000fc800000001ff */
[----:B------:R-:W-:Y:S05]  /*9f60*/  RET.REL.NODEC R2 `(_ZN7cutlass13device_kernelINS_4gemm6kernel13GemmUniversalIN4cute5tupleIJiiiiEEENS1_10collective13CollectiveMmaINS1_35MainloopSm100TmaUmmaWarpSpecializedILi17ELi2ELi4ENS5_IJNS4_1CILi2EEENSA_ILi1EEESC_EEEEENS5_IJNSA_ILi64EEENSA_ILi128EEENSA_ILi32EEEEEENS_6half_tENS5_IJlSC_lEEESJ_SK_NS4_8TiledMMAINS4_8MMA_AtomIJNS4_20SM100_MMA_F16BF16_SSISJ_SJ_fLi64ELi128ELNS4_4UMMA5MajorE0ELSP_0ELNSO_7ScaleInE0ELSQ_0EEEEEENS4_6LayoutINS5_IJSC_SC_SC_EEENS5_IJNSA_ILi0EEESV_SV_EEEEENS5_IJNS4_10UnderscoreESY_SY_EEEEENS4_13SM90_TMA_LOADENS4_14ComposedLayoutINS4_7SwizzleILi2ELi4ELi3EEENS4_18smem_ptr_flag_bitsILi16EEENST_INS5_IJNSA_ILi8EEESH_EEENS5_IJSH_SC_EEEEEEEvNS4_8identityENS4_23SM90_TMA_LOAD_MULTICASTES1B_vS1C_EENS_8epilogue10collective18CollectiveEpilogueINS1F_23Sm100TmaWarpSpecializedILi4ELi2ELi16ELb1ELb0EEEJSI_NS5_IJNST_ISF_SC_EENST_ISH_SC_EEEEESJ_SK_SJ_SK_NS1F_6fusion15FusionCallbacksIS1J_NS1N_17LinearCombinationISJ_fSJ_fLNS_15FloatRoundStyleE2EEESI_S1M_JEEENS4_5SM1004TMEM4LOAD26SM100_TMEM_LOAD_16dp256b4xES11_S1B_NS4_17SM75_U32x4_LDSM_NENS4_14SM90_TMA_STOREES1B_NS4_17SM90_U32x4_STSM_NENS4_39AutoVectorizingCopyWithAssumedAlignmentILi128EEEEEEvvEEEEvNT_6ParamsE) ;  /* 0xffffff6002247950 */ /* 0x000fea0003c3ffff */
.L_x_222:
[----:B------:R-:W-:-:S00]  /*9f70*/  BRA `(.L_x_222) ;  /* 0xfffffffc00fc7947 */ /* 0x000fc0000383ffff */
[----:B------:R-:W-:-:S00]  /*9f80*/  NOP ;  /* 0x0000000000007918 */ /* 0x000fc00000000000 */
[----:B------:R-:W-:-:S00]  /*9f90*/  NOP ;  /* 0x0000000000007918 */ /* 0x000fc00000000000 */
[----:B------:R-:W-:-:S00]  /*9fa0*/  NOP ;  /* 0x0000000000007918 */ /* 0x000fc00000000000 */
[----:B------:R-:W-:-:S00]  /*9fb0*/  NOP ;  /* 0x0000000000007918 */ /* 0x000fc00000000000 */
[----:B------:R-:W-:-:S00]  /*9fc0*/  NOP ;  /* 0x0000000000007918 */ /* 0x000fc00000000000 */
[----:B------:R-:W-:-:S00]  /*9fd0*/  NOP ;  /* 0x0000000000007918 */ /* 0x000fc00000000000 */
[----:B------:R-:W-:-:S00]  /*9fe0*/  NOP ;  /* 0x0000000000007918 */ /* 0x000fc00000000000 */
[----:B------:R-:W-:-:S00]  /*9ff0*/  NOP ;  /* 0x0000000000007918 */ /* 0x000fc00000000000 */
.L_x_223:


//--------------------- .nv.global.init           --------------------------
	.section	.nv.global.init,"aw",@progbits
.nv.global.init:
	.type		$str$27,@object
	.size		$str$27,($str$28 - $str$27)
$str$27:
        /*0000*/ 	.byte	0x28, 0x61, 0x64, 0x64, 0x72, 0x65, 0x73, 0x73, 0x20, 0x26, 0x20, 0x6d, 0x61, 0x73, 0x6b, 0x29
        /*0010*/ 	.byte	0x20, 0x3d, 0x3d, 0x20, 0x30, 0x00
	.type		$str$28,@object
	.size		$str$28,($str$26 - $str$28)
$str$28:
        /*0016*/ 	.byte	0x2f, 0x74, 0x6d, 0x70, 0x2f, 0x63, 0x75, 0x74, 0x6c, 0x61, 0x73, 0x73, 0x5f, 0x73, 0x77, 0x65
        /*0026*/ 	.byte	0x65, 0x70, 0x5f, 0x73, 0x72, 0x63, 0x2f, 0x69, 0x6e, 0x63, 0x6c, 0x75, 0x64, 0x65, 0x2f, 0x63
        /*0036*/ 	.byte	0x75, 0x74, 0x65, 0x2f, 0x70, 0x6f, 0x69, 0x6e, 0x74, 0x65, 0x72, 0x5f, 0x66, 0x6c, 0x61, 0x67
        /*0046*/ 	.byte	0x67, 0x65, 0x64, 0x2e, 0x68, 0x70, 0x70, 0x00
	.type		$str$26,@object
	.size		$str$26,($str$25 - $str$26)
$str$26:
        /*004e*/ 	.byte	0x2f, 0x74, 0x6d, 0x70, 0x2f, 0x63, 0x75, 0x74, 0x6c, 0x61, 0x73, 0x73, 0x5f, 0x73, 0x77, 0x65
        /*005e*/ 	.byte	0x65, 0x70, 0x5f, 0x73, 0x72, 0x63, 0x2f, 0x69, 0x6e, 0x63, 0x6c, 0x75, 0x64, 0x65, 0x2f, 0x63
        /*006e*/ 	.byte	0x75, 0x74, 0x65, 0x2f, 0x61, 0x74, 0x6f, 0x6d, 0x2f, 0x63, 0x6f, 0x70, 0x79, 0x5f, 0x74, 0x72
        /*007e*/ 	.byte	0x61, 0x69, 0x74, 0x73, 0x5f, 0x73, 0x6d, 0x31, 0x30, 0x30, 0x2e, 0x68, 0x70, 0x70, 0x00
	.type		$str$25,@object
	.size		$str$25,(__unnamed_1 - $str$25)
$str$25:
        /*008d*/ 	.byte	0x28, 0x28, 0x75, 0x69, 0x6e, 0x74, 0x33, 0x32, 0x5f, 0x74, 0x28, 0x74, 0x68, 0x72, 0x65, 0x61
        /*009d*/ 	.byte	0x64, 0x49, 0x64, 0x78, 0x2e, 0x78, 0x29, 0x20, 0x2f, 0x20, 0x33, 0x32, 0x29, 0x20, 0x25, 0x20
        /*00ad*/ 	.byte	0x34, 0x29, 0x20, 0x3d, 0x3d, 0x20, 0x28, 0x28, 0x28, 0x74, 0x6d, 0x65, 0x6d, 0x5f, 0x61, 0x64
        /*00bd*/ 	.byte	0x64, 0x72, 0x20, 0x3e, 0x3e, 0x20, 0x31, 0x36, 0x29, 0x20, 0x2f, 0x20, 0x33, 0x32, 0x29, 0x20
        /*00cd*/ 	.byte	0x25, 0x20, 0x34, 0x29, 0x00
	.type		__unnamed_1,@object
	.size		__unnamed_1,(__unnamed_2 - __unnamed_1)
__unnamed_1:
        /*00d2*/ 	.byte	0x61, 0x75, 0x74, 0x6f, 0x20, 0x63, 0x75, 0x74, 0x65, 0x3a, 0x3a, 0x61, 0x73, 0x5f, 0x70, 0x6f
        /* <DEDUP_REMOVED lines=24> */
        /*0262*/ 	.byte	0x3e, 0x3e, 0x3e, 0x5d, 0x00
	.type		__unnamed_2,@object
	.size		__unnamed_2,(.L_2 - __unnamed_2)
__unnamed_2:
        /* <DEDUP_REMOVED lines=46> */
.L_2:


//--------------------- .nv.shared._ZN7cutlass13device_kernelINS_4gemm6kernel13GemmUniversalIN4cute5tupleIJiiiiEEENS1_10collective13CollectiveMmaINS1_35MainloopSm100TmaUmmaWarpSpecializedILi17ELi2ELi4ENS5_IJNS4_1CILi2EEENSA_ILi1EEESC_EEEEENS5_IJNSA_ILi64EEENSA_ILi128EEENSA_ILi32EEEEEENS_6half_tENS5_IJlSC_lEEESJ_SK_NS4_8TiledMMAINS4_8MMA_AtomIJNS4_20SM100_MMA_F16BF16_SSISJ_SJ_fLi64ELi128ELNS4_4UMMA5MajorE0ELSP_0ELNSO_7ScaleInE0ELSQ_0EEEEEENS4_6LayoutINS5_IJSC_SC_SC_EEENS5_IJNSA_ILi0EEESV_SV_EEEEENS5_IJNS4_10UnderscoreESY_SY_EEEEENS4_13SM90_TMA_LOADENS4_14ComposedLayoutINS4_7SwizzleILi2ELi4ELi3EEENS4_18smem_ptr_flag_bitsILi16EEENST_INS5_IJNSA_ILi8EEESH_EEENS5_IJSH_SC_EEEEEEEvNS4_8identityENS4_23SM90_TMA_LOAD_MULTICASTES1B_vS1C_EENS_8epilogue10collective18CollectiveEpilogueINS1F_23Sm100TmaWarpSpecializedILi4ELi2ELi16ELb1ELb0EEEJSI_NS5_IJNST_ISF_SC_EENST_ISH_SC_EEEEESJ_SK_SJ_SK_NS1F_6fusion15FusionCallbacksIS1J_NS1N_17LinearCombinationISJ_fSJ_fLNS_15FloatRoundStyleE2EEESI_S1M_JEEENS4_5SM1004TMEM4LOAD26SM100_TMEM_LOAD_16dp256b4xES11_S1B_NS4_17SM75_U32x4_LDSM_NENS4_14SM90_TMA_STOREES1B_NS4_17SM90_U32x4_STSM_NENS4_39AutoVectorizingCopyWithAssumedAlignmentILi128EEEEEEvvEEEEvNT_6ParamsE --------------------------
	.section	.nv.shared._ZN7cutlass13device_kernelINS_4gemm6kernel13GemmUniversalIN4cute5tupleIJiiiiEEENS1_10collective13CollectiveMmaINS1_35MainloopSm100TmaUmmaWarpSpecializedILi17ELi2ELi4ENS5_IJNS4_1CILi2EEENSA_ILi1EEESC_EEEEENS5_IJNSA_ILi64EEENSA_ILi128EEENSA_ILi32EEEEEENS_6half_tENS5_IJlSC_lEEESJ_SK_NS4_8TiledMMAINS4_8MMA_AtomIJNS4_20SM100_MMA_F16BF16_SSISJ_SJ_fLi64ELi128ELNS4_4UMMA5MajorE0ELSP_0ELNSO_7ScaleInE0ELSQ_0EEEEEENS4_6LayoutINS5_IJSC_SC_SC_EEENS5_IJNSA_ILi0EEESV_SV_EEEEENS5_IJNS4_10UnderscoreESY_SY_EEEEENS4_13SM90_TMA_LOADENS4_14ComposedLayoutINS4_7SwizzleILi2ELi4ELi3EEENS4_18smem_ptr_flag_bitsILi16EEENST_INS5_IJNSA_ILi8EEESH_EEENS5_IJSH_SC_EEEEEEEvNS4_8identityENS4_23SM90_TMA_LOAD_MULTICASTES1B_vS1C_EENS_8epilogue10collective18CollectiveEpilogueINS1F_23Sm100TmaWarpSpecializedILi4ELi2ELi16ELb1ELb0EEEJSI_NS5_IJNST_ISF_SC_EENST_ISH_SC_EEEEESJ_SK_SJ_SK_NS1F_6fusion15FusionCallbacksIS1J_NS1N_17LinearCombinationISJ_fSJ_fLNS_15FloatRoundStyleE2EEESI_S1M_JEEENS4_5SM1004TMEM4LOAD26SM100_TMEM_LOAD_16dp256b4xES11_S1B_NS4_17SM75_U32x4_LDSM_NENS4_14SM90_TMA_STOREES1B_NS4_17SM90_U32x4_STSM_NENS4_39AutoVectorizingCopyWithAssumedAlignmentILi128EEEEEEvvEEEEvNT_6ParamsE,"aw",@nobits
	.sectionflags	@""
	.align	16
	.zero		1024


//--------------------- .nv.shared.reserved.0     --------------------------
	.section	.nv.shared.reserved.0,"aw",@nobits
	.weak		__nv_reservedSMEM_offset_0_alias
	.size		__nv_reservedSMEM_offset_0_alias, 0, 64
	.other		__nv_reservedSMEM_offset_0_alias,@"STO_CUDA_RESERVED_SHARED STV_DEFAULT"
__nv_reservedSMEM_offset_0_alias:
	.zero		0
.nv.shared.reserved.0:
	.zero		64
	.weak		__nv_reservedSMEM_tcgen05_partition
	.type		__nv_reservedSMEM_tcgen05_partition,@object
	.size		__nv_reservedSMEM_tcgen05_partition,(.L_0 - __nv_reservedSMEM_tcgen05_partition)
__nv_reservedSMEM_tcgen05_partition:
	.zero		32
.L_0:


//--------------------- .nv.global                --------------------------
	.section	.nv.global,"aw",@nobits
.nv.global:
	.type		_ZN39_INTERNAL_7e232343_4_k_cu_b6cef629_69744cute1_E,@object
	.size		_ZN39_INTERNAL_7e232343_4_k_cu_b6cef629_69744cute1_E,(_ZN39_INTERNAL_7e232343_4_k_cu_b6cef629_69744cuda3std3__45__cpo6cbeginE - _ZN39_INTERNAL_7e232343_4_k_cu_b6cef629_69744cute1_E)
_ZN39_INTERNAL_7e232343_4_k_cu_b6cef629_69744cute1_E:
	.zero		1
	.type		_ZN39_INTERNAL_7e232343_4_k_cu_b6cef629_69744cuda3std3__45__cpo6cbeginE,@object
	.size		_ZN39_INTERNAL_7e232343_4_k_cu_b6cef629_69744cuda3std3__45__cpo6cbeginE,(_ZN39_INTERNAL_7e232343_4_k_cu_b6cef629_69744cuda3std3__48in_placeE - _ZN39_INTERNAL_7e232343_4_k_cu_b6cef629_69744cuda3std3__45__cpo6cbeginE)
_ZN39_INTERNAL_7e232343_4_k_cu_b6cef629_69744cuda3std3__45__cpo6cbeginE:
	.zero		1
	.type		_ZN39_INTERNAL_7e232343_4_k_cu_b6cef629_69744cuda3std3__48in_placeE,@object
	.size		_ZN39_INTERNAL_7e232343_4_k_cu_b6cef629_69744cuda3std3__48in_placeE,(_ZN39_INTERNAL_7e232343_4_k_cu_b6cef629_69744cuda3std6ranges3__45__cpo9iter_moveE - _ZN39_INTERNAL_7e232343_4_k_cu_b6cef629_69744cuda3std3__48in_placeE)
_ZN39_INTERNAL_7e232343_4_k_cu_b6cef629_69744cuda3std3__48in_placeE:
	.zero		1
	.type		_ZN39_INTERNAL_7e232343_4_k_cu_b6cef629_69744cuda3std6ranges3__45__cpo9iter_moveE,@object
	.size		_ZN39_INTERNAL_7e232343_4_k_cu_b6cef629_69744cuda3std6ranges3__45__cpo9iter_moveE,(_ZN39_INTERNAL_7e232343_4_k_cu_b6cef629_69744cuda3std3__45__cpo5beginE - _ZN39_INTERNAL_7e232343_4_k_cu_b6cef629_69744cuda3std6ranges3__45__cpo9iter_moveE)
_ZN39_INTERNAL_7e232343_4_k_cu_b6cef629_69744cuda3std6ranges3__45__cpo9iter_moveE:
	.zero		1
	.type		_ZN39_INTERNAL_7e232343_4_k_cu_b6cef629_69744cuda3std3__45__cpo5beginE,@object
	.size		_ZN39_INTERNAL_7e232343_4_k_cu_b6cef629_69744cuda3std3__45__cpo5beginE,(_ZN39_INTERNAL_7e232343_4_k_cu_b6cef629_69744cuda3std3__441_GLOBAL__N__7e232343_4_k_cu_b6cef629_69746ignoreE - _ZN39_INTERNAL_7e232343_4_k_cu_b6cef629_69744cuda3std3__45__cpo5beginE)
_ZN39_INTERNAL_7e232343_4_k_cu_b6cef629_69744cuda3std3__45__cpo5beginE:
	.zero		1
	.type		_ZN39_INTERNAL_7e232343_4_k_cu_b6cef629_69744cuda3std3__441_GLOBAL__N__7e232343_4_k_cu_b6cef629_69746ignoreE,@object
	.size		_ZN39_INTERNAL_7e232343_4_k_cu_b6cef629_69744cuda3std3__441_GLOBAL__N__7e232343_4_k_cu_b6cef629_69746ignoreE,(_ZN39_INTERNAL_7e232343_4_k_cu_b6cef629_69744cute7productE - _ZN39_INTERNAL_7e232343_4_k_cu_b6cef629_69744cuda3std3__441_GLOBAL__N__7e232343_4_k_cu_b6cef629_69746ignoreE)
_ZN39_INTERNAL_7e232343_4_k_cu_b6cef629_69744cuda3std3__441_GLOBAL__N__7e232343_4_k_cu_b6cef629_69746ignoreE:
	.zero		1
	.type		_ZN39_INTERNAL_7e232343_4_k_cu_b6cef629_69744cute7productE,@object
	.size		_ZN39_INTERNAL_7e232343_4_k_cu_b6cef629_69744cute7productE,(_ZN39_INTERNAL_7e232343_4_k_cu_b6cef629_69744cuda3std3__45__cpo3endE - _ZN39_INTERNAL_7e232343_4_k_cu_b6cef629_69744cute7productE)
_ZN39_INTERNAL_7e232343_4_k_cu_b6cef629_69744cute7productE:
	.zero		1
	.type		_ZN39_INTERNAL_7e232343_4_k_cu_b6cef629_69744cuda3std3__45__cpo3endE,@object
	.size		_ZN39_INTERNAL_7e232343_4_k_cu_b6cef629_69744cuda3std3__45__cpo3endE,(_ZN39_INTERNAL_7e232343_4_k_cu_b6cef629_69744cuda3std3__419piecewise_constructE - _ZN39_INTERNAL_7e232343_4_k_cu_b6cef629_69744cuda3std3__45__cpo3endE)
_ZN39_INTERNAL_7e232343_4_k_cu_b6cef629_69744cuda3std3__45__cpo3endE:
	.zero		1
	.type		_ZN39_INTERNAL_7e232343_4_k_cu_b6cef629_69744cuda3std3__419piecewise_constructE,@object
	.size		_ZN39_INTERNAL_7e232343_4_k_cu_b6cef629_69744cuda3std3__419piecewise_constructE,(_ZN39_INTERNAL_7e232343_4_k_cu_b6cef629_69744cuda3std3__45__cpo4cendE - _ZN39_INTERNAL_7e232343_4_k_cu_b6cef629_69744cuda3std3__419piecewise_constructE)
_ZN39_INTERNAL_7e232343_4_k_cu_b6cef629_69744cuda3std3__419piecewise_constructE:
	.zero		1
	.type		_ZN39_INTERNAL_7e232343_4_k_cu_b6cef629_69744cuda3std3__45__cpo4cendE,@object
	.size		_ZN39_INTERNAL_7e232343_4_k_cu_b6cef629_69744cuda3std3__45__cpo4cendE,(_ZN39_INTERNAL_7e232343_4_k_cu_b6cef629_69744cuda3std6ranges3__45__cpo4swapE - _ZN39_INTERNAL_7e232343_4_k_cu_b6cef629_69744cuda3std3__45__cpo4cendE)
_ZN39_INTERNAL_7e232343_4_k_cu_b6cef629_69744cuda3std3__45__cpo4cendE:
	.zero		1
	.type		_ZN39_INTERNAL_7e232343_4_k_cu_b6cef629_69744cuda3std6ranges3__45__cpo4swapE,@object
	.size		_ZN39_INTERNAL_7e232343_4_k_cu_b6cef629_69744cuda3std6ranges3__45__cpo4swapE,(.L_10 - _ZN39_INTERNAL_7e232343_4_k_cu_b6cef629_69744cuda3std6ranges3__45__cpo4swapE)
_ZN39_INTERNAL_7e232343_4_k_cu_b6cef629_69744cuda3std6ranges3__45__cpo4swapE:
	.zero		1
.L_10:


//--------------------- .nv.constant0._ZN7cutlass13device_kernelINS_4gemm6kernel13GemmUniversalIN4cute5tupleIJiiiiEEENS1_10collective13CollectiveMmaINS1_35MainloopSm100TmaUmmaWarpSpecializedILi17ELi2ELi4ENS5_IJNS4_1CILi2EEENSA_ILi1EEESC_EEEEENS5_IJNSA_ILi64EEENSA_ILi128EEENSA_ILi32EEEEEENS_6half_tENS5_IJlSC_lEEESJ_SK_NS4_8TiledMMAINS4_8MMA_AtomIJNS4_20SM100_MMA_F16BF16_SSISJ_SJ_fLi64ELi128ELNS4_4UMMA5MajorE0ELSP_0ELNSO_7ScaleInE0ELSQ_0EEEEEENS4_6LayoutINS5_IJSC_SC_SC_EEENS5_IJNSA_ILi0EEESV_SV_EEEEENS5_IJNS4_10UnderscoreESY_SY_EEEEENS4_13SM90_TMA_LOADENS4_14ComposedLayoutINS4_7SwizzleILi2ELi4ELi3EEENS4_18smem_ptr_flag_bitsILi16EEENST_INS5_IJNSA_ILi8EEESH_EEENS5_IJSH_SC_EEEEEEEvNS4_8identityENS4_23SM90_TMA_LOAD_MULTICASTES1B_vS1C_EENS_8epilogue10collective18CollectiveEpilogueINS1F_23Sm100TmaWarpSpecializedILi4ELi2ELi16ELb1ELb0EEEJSI_NS5_IJNST_ISF_SC_EENST_ISH_SC_EEEEESJ_SK_SJ_SK_NS1F_6fusion15FusionCallbacksIS1J_NS1N_17LinearCombinationISJ_fSJ_fLNS_15FloatRoundStyleE2EEESI_S1M_JEEENS4_5SM1004TMEM4LOAD26SM100_TMEM_LOAD_16dp256b4xES11_S1B_NS4_17SM75_U32x4_LDSM_NENS4_14SM90_TMA_STOREES1B_NS4_17SM90_U32x4_STSM_NENS4_39AutoVectorizingCopyWithAssumedAlignmentILi128EEEEEEvvEEEEvNT_6ParamsE --------------------------
	.section	.nv.constant0._ZN7cutlass13device_kernelINS_4gemm6kernel13GemmUniversalIN4cute5tupleIJiiiiEEENS1_10collective13CollectiveMmaINS1_35MainloopSm100TmaUmmaWarpSpecializedILi17ELi2ELi4ENS5_IJNS4_1CILi2EEENSA_ILi1EEESC_EEEEENS5_IJNSA_ILi64EEENSA_ILi128EEENSA_ILi32EEEEEENS_6half_tENS5_IJlSC_lEEESJ_SK_NS4_8TiledMMAINS4_8MMA_AtomIJNS4_20SM100_MMA_F16BF16_SSISJ_SJ_fLi64ELi128ELNS4_4UMMA5MajorE0ELSP_0ELNSO_7ScaleInE0ELSQ_0EEEEEENS4_6LayoutINS5_IJSC_SC_SC_EEENS5_IJNSA_ILi0EEESV_SV_EEEEENS5_IJNS4_10UnderscoreESY_SY_EEEEENS4_13SM90_TMA_LOADENS4_14ComposedLayoutINS4_7SwizzleILi2ELi4ELi3EEENS4_18smem_ptr_flag_bitsILi16EEENST_INS5_IJNSA_ILi8EEESH_EEENS5_IJSH_SC_EEEEEEEvNS4_8identityENS4_23SM90_TMA_LOAD_MULTICASTES1B_vS1C_EENS_8epilogue10collective18CollectiveEpilogueINS1F_23Sm100TmaWarpSpecializedILi4ELi2ELi16ELb1ELb0EEEJSI_NS5_IJNST_ISF_SC_EENST_ISH_SC_EEEEESJ_SK_SJ_SK_NS1F_6fusion15FusionCallbacksIS1J_NS1N_17LinearCombinationISJ_fSJ_fLNS_15FloatRoundStyleE2EEESI_S1M_JEEENS4_5SM1004TMEM4LOAD26SM100_TMEM_LOAD_16dp256b4xES11_S1B_NS4_17SM75_U32x4_LDSM_NENS4_14SM90_TMA_STOREES1B_NS4_17SM90_U32x4_STSM_NENS4_39AutoVectorizingCopyWithAssumedAlignmentILi128EEEEEEvvEEEEvNT_6ParamsE,"a",@progbits
	.sectionflags	@""
	.align	4
.nv.constant0._ZN7cutlass13device_kernelINS_4gemm6kernel13GemmUniversalIN4cute5tupleIJiiiiEEENS1_10collective13CollectiveMmaINS1_35MainloopSm100TmaUmmaWarpSpecializedILi17ELi2ELi4ENS5_IJNS4_1CILi2EEENSA_ILi1EEESC_EEEEENS5_IJNSA_ILi64EEENSA_ILi128EEENSA_ILi32EEEEEENS_6half_tENS5_IJlSC_lEEESJ_SK_NS4_8TiledMMAINS4_8MMA_AtomIJNS4_20SM100_MMA_F16BF16_SSISJ_SJ_fLi64ELi128ELNS4_4UMMA5MajorE0ELSP_0ELNSO_7ScaleInE0ELSQ_0EEEEEENS4_6LayoutINS5_IJSC_SC_SC_EEENS5_IJNSA_ILi0EEESV_SV_EEEEENS5_IJNS4_10UnderscoreESY_SY_EEEEENS4_13SM90_TMA_LOADENS4_14ComposedLayoutINS4_7SwizzleILi2ELi4ELi3EEENS4_18smem_ptr_flag_bitsILi16EEENST_INS5_IJNSA_ILi8EEESH_EEENS5_IJSH_SC_EEEEEEEvNS4_8identityENS4_23SM90_TMA_LOAD_MULTICASTES1B_vS1C_EENS_8epilogue10collective18CollectiveEpilogueINS1F_23Sm100TmaWarpSpecializedILi4ELi2ELi16ELb1ELb0EEEJSI_NS5_IJNST_ISF_SC_EENST_ISH_SC_EEEEESJ_SK_SJ_SK_NS1F_6fusion15FusionCallbacksIS1J_NS1N_17LinearCombinationISJ_fSJ_fLNS_15FloatRoundStyleE2EEESI_S1M_JEEENS4_5SM1004TMEM4LOAD26SM100_TMEM_LOAD_16dp256b4xES11_S1B_NS4_17SM75_U32x4_LDSM_NENS4_14SM90_TMA_STOREES1B_NS4_17SM90_U32x4_STSM_NENS4_39AutoVectorizingCopyWithAssumedAlignmentILi128EEEEEEvvEEEEvNT_6ParamsE:
	.zero		2944


//--------------------- SYMBOLS --------------------------

	.type		.nv.reservedSmem.offset0,@object
	.size		.nv.reservedSmem.offset0,0x4
	.type		.nv.reservedSmem.cap,@object
	.size		.nv.reservedSmem.cap,0x4
	.type		__assertfail,@function
